//
// Generated by NVIDIA NVVM Compiler
//
// Compiler Build ID: CL-36424714
// Cuda compilation tools, release 13.0, V13.0.88
// Based on NVVM 20.0.0
//

.version 9.0
.target sm_100
.address_size 64

	// .globl	_Z16softmax2D_kernelPfS_ii

.visible .entry _Z16softmax2D_kernelPfS_ii(
	.param .u64 .ptr .align 1 _Z16softmax2D_kernelPfS_ii_param_0,
	.param .u64 .ptr .align 1 _Z16softmax2D_kernelPfS_ii_param_1,
	.param .u32 _Z16softmax2D_kernelPfS_ii_param_2,
	.param .u32 _Z16softmax2D_kernelPfS_ii_param_3
)
{
	.reg .pred 	%p<22>;
	.reg .b32 	%r<97>;
	.reg .b32 	%f<306>;
	.reg .b64 	%rd<58>;

	ld.param.u64 	%rd13, [_Z16softmax2D_kernelPfS_ii_param_0];
	ld.param.u64 	%rd12, [_Z16softmax2D_kernelPfS_ii_param_1];
	ld.param.u32 	%r34, [_Z16softmax2D_kernelPfS_ii_param_2];
	ld.param.u32 	%r33, [_Z16softmax2D_kernelPfS_ii_param_3];
	cvta.to.global.u64 	%rd1, %rd13;
	mov.u32 	%r35, %ctaid.y;
	mov.u32 	%r36, %ntid.y;
	mov.u32 	%r37, %tid.y;
	mad.lo.s32 	%r1, %r35, %r36, %r37;
	mov.u32 	%r38, %ctaid.x;
	mov.u32 	%r39, %ntid.x;
	mov.u32 	%r40, %tid.x;
	mad.lo.s32 	%r2, %r38, %r39, %r40;
	setp.ge.s32 	%p1, %r1, %r34;
	setp.ge.s32 	%p2, %r2, %r33;
	or.pred  	%p3, %p1, %p2;
	@%p3 bra 	$L__BB0_28;
	mul.lo.s32 	%r3, %r33, %r1;
	mul.wide.s32 	%rd14, %r3, 4;
	add.s64 	%rd2, %rd1, %rd14;
	ld.global.f32 	%f296, [%rd2];
	setp.lt.s32 	%p4, %r33, 2;
	@%p4 bra 	$L__BB0_15;
	add.s32 	%r4, %r33, -1;
	add.s32 	%r42, %r33, -2;
	and.b32  	%r5, %r4, 15;
	setp.lt.u32 	%p5, %r42, 15;
	mov.b32 	%r88, 1;
	@%p5 bra 	$L__BB0_6;
	and.b32  	%r44, %r4, -16;
	neg.s32 	%r92, %r44;
	add.s32 	%r45, %r3, 1;
	mul.wide.u32 	%rd15, %r45, 4;
	add.s64 	%rd16, %rd15, %rd1;
	add.s64 	%rd56, %rd16, 32;
	mov.b32 	%r91, 0;
$L__BB0_4:
	.pragma "nounroll";
	ld.global.f32 	%f28, [%rd56+-32];
	max.f32 	%f29, %f296, %f28;
	ld.global.f32 	%f30, [%rd56+-28];
	max.f32 	%f31, %f29, %f30;
	ld.global.f32 	%f32, [%rd56+-24];
	max.f32 	%f33, %f31, %f32;
	ld.global.f32 	%f34, [%rd56+-20];
	max.f32 	%f35, %f33, %f34;
	ld.global.f32 	%f36, [%rd56+-16];
	max.f32 	%f37, %f35, %f36;
	ld.global.f32 	%f38, [%rd56+-12];
	max.f32 	%f39, %f37, %f38;
	ld.global.f32 	%f40, [%rd56+-8];
	max.f32 	%f41, %f39, %f40;
	ld.global.f32 	%f42, [%rd56+-4];
	max.f32 	%f43, %f41, %f42;
	ld.global.f32 	%f44, [%rd56];
	max.f32 	%f45, %f43, %f44;
	ld.global.f32 	%f46, [%rd56+4];
	max.f32 	%f47, %f45, %f46;
	ld.global.f32 	%f48, [%rd56+8];
	max.f32 	%f49, %f47, %f48;
	ld.global.f32 	%f50, [%rd56+12];
	max.f32 	%f51, %f49, %f50;
	ld.global.f32 	%f52, [%rd56+16];
	max.f32 	%f53, %f51, %f52;
	ld.global.f32 	%f54, [%rd56+20];
	max.f32 	%f55, %f53, %f54;
	ld.global.f32 	%f56, [%rd56+24];
	max.f32 	%f57, %f55, %f56;
	ld.global.f32 	%f58, [%rd56+28];
	max.f32 	%f296, %f57, %f58;
	add.s32 	%r92, %r92, 16;
	add.s32 	%r91, %r91, 16;
	add.s64 	%rd56, %rd56, 64;
	setp.eq.s32 	%p6, %r92, 0;
	@%p6 bra 	$L__BB0_5;
	bra.uni 	$L__BB0_4;
$L__BB0_5:
	add.s32 	%r88, %r91, 1;
$L__BB0_6:
	setp.eq.s32 	%p7, %r5, 0;
	@%p7 bra 	$L__BB0_15;
	and.b32  	%r9, %r4, 7;
	setp.lt.u32 	%p8, %r5, 8;
	@%p8 bra 	$L__BB0_9;
	add.s32 	%r46, %r88, %r3;
	mul.wide.u32 	%rd17, %r46, 4;
	add.s64 	%rd18, %rd1, %rd17;
	ld.global.f32 	%f60, [%rd18];
	max.f32 	%f61, %f296, %f60;
	cvt.u64.u32 	%rd19, %r3;
	cvt.u64.u32 	%rd20, %r88;
	add.s64 	%rd21, %rd20, %rd19;
	shl.b64 	%rd22, %rd21, 2;
	add.s64 	%rd23, %rd1, %rd22;
	ld.global.f32 	%f62, [%rd23+4];
	max.f32 	%f63, %f61, %f62;
	ld.global.f32 	%f64, [%rd23+8];
	max.f32 	%f65, %f63, %f64;
	ld.global.f32 	%f66, [%rd23+12];
	max.f32 	%f67, %f65, %f66;
	ld.global.f32 	%f68, [%rd23+16];
	max.f32 	%f69, %f67, %f68;
	ld.global.f32 	%f70, [%rd23+20];
	max.f32 	%f71, %f69, %f70;
	ld.global.f32 	%f72, [%rd23+24];
	max.f32 	%f73, %f71, %f72;
	ld.global.f32 	%f74, [%rd23+28];
	max.f32 	%f296, %f73, %f74;
	add.s32 	%r88, %r88, 8;
$L__BB0_9:
	setp.eq.s32 	%p9, %r9, 0;
	@%p9 bra 	$L__BB0_15;
	and.b32  	%r12, %r4, 3;
	setp.lt.u32 	%p10, %r9, 4;
	@%p10 bra 	$L__BB0_12;
	add.s32 	%r47, %r88, %r3;
	mul.wide.u32 	%rd24, %r47, 4;
	add.s64 	%rd25, %rd1, %rd24;
	ld.global.f32 	%f76, [%rd25];
	max.f32 	%f77, %f296, %f76;
	cvt.u64.u32 	%rd26, %r3;
	cvt.u64.u32 	%rd27, %r88;
	add.s64 	%rd28, %rd27, %rd26;
	shl.b64 	%rd29, %rd28, 2;
	add.s64 	%rd30, %rd1, %rd29;
	ld.global.f32 	%f78, [%rd30+4];
	max.f32 	%f79, %f77, %f78;
	ld.global.f32 	%f80, [%rd30+8];
	max.f32 	%f81, %f79, %f80;
	ld.global.f32 	%f82, [%rd30+12];
	max.f32 	%f296, %f81, %f82;
	add.s32 	%r88, %r88, 4;
$L__BB0_12:
	setp.eq.s32 	%p11, %r12, 0;
	@%p11 bra 	$L__BB0_15;
	add.s32 	%r48, %r88, %r3;
	mul.wide.u32 	%rd31, %r48, 4;
	add.s64 	%rd55, %rd1, %rd31;
	neg.s32 	%r90, %r12;
$L__BB0_14:
	.pragma "nounroll";
	ld.global.f32 	%f83, [%rd55];
	max.f32 	%f296, %f296, %f83;
	add.s64 	%rd55, %rd55, 4;
	add.s32 	%r90, %r90, 1;
	setp.ne.s32 	%p12, %r90, 0;
	@%p12 bra 	$L__BB0_14;
$L__BB0_15:
	setp.lt.s32 	%p13, %r33, 1;
	mov.f32 	%f305, 0f00000000;
	@%p13 bra 	$L__BB0_27;
	and.b32  	%r18, %r33, 7;
	setp.lt.u32 	%p14, %r33, 8;
	mov.f32 	%f305, 0f00000000;
	mov.b32 	%r94, 0;
	@%p14 bra 	$L__BB0_19;
	and.b32  	%r94, %r33, 2147483640;
	neg.s32 	%r93, %r94;
	mul.wide.u32 	%rd32, %r3, 4;
	add.s64 	%rd33, %rd32, %rd1;
	add.s64 	%rd57, %rd33, 16;
	mov.f32 	%f305, 0f00000000;
$L__BB0_18:
	.pragma "nounroll";
	ld.global.f32 	%f88, [%rd57+-16];
	sub.f32 	%f89, %f88, %f296;
	fma.rn.f32 	%f90, %f89, 0f3BBB989D, 0f3F000000;
	cvt.sat.f32.f32 	%f91, %f90;
	mov.f32 	%f92, 0f4B400001;
	mov.f32 	%f93, 0f437C0000;
	fma.rm.f32 	%f94, %f91, %f93, %f92;
	add.f32 	%f95, %f94, 0fCB40007F;
	neg.f32 	%f96, %f95;
	fma.rn.f32 	%f97, %f89, 0f3FB8AA3B, %f96;
	fma.rn.f32 	%f98, %f89, 0f32A57060, %f97;
	mov.b32 	%r50, %f94;
	shl.b32 	%r51, %r50, 23;
	mov.b32 	%f99, %r51;
	ex2.approx.ftz.f32 	%f100, %f98;
	fma.rn.f32 	%f101, %f100, %f99, %f305;
	ld.global.f32 	%f102, [%rd57+-12];
	sub.f32 	%f103, %f102, %f296;
	fma.rn.f32 	%f104, %f103, 0f3BBB989D, 0f3F000000;
	cvt.sat.f32.f32 	%f105, %f104;
	fma.rm.f32 	%f106, %f105, %f93, %f92;
	add.f32 	%f107, %f106, 0fCB40007F;
	neg.f32 	%f108, %f107;
	fma.rn.f32 	%f109, %f103, 0f3FB8AA3B, %f108;
	fma.rn.f32 	%f110, %f103, 0f32A57060, %f109;
	mov.b32 	%r52, %f106;
	shl.b32 	%r53, %r52, 23;
	mov.b32 	%f111, %r53;
	ex2.approx.ftz.f32 	%f112, %f110;
	fma.rn.f32 	%f113, %f112, %f111, %f101;
	ld.global.f32 	%f114, [%rd57+-8];
	sub.f32 	%f115, %f114, %f296;
	fma.rn.f32 	%f116, %f115, 0f3BBB989D, 0f3F000000;
	cvt.sat.f32.f32 	%f117, %f116;
	fma.rm.f32 	%f118, %f117, %f93, %f92;
	add.f32 	%f119, %f118, 0fCB40007F;
	neg.f32 	%f120, %f119;
	fma.rn.f32 	%f121, %f115, 0f3FB8AA3B, %f120;
	fma.rn.f32 	%f122, %f115, 0f32A57060, %f121;
	mov.b32 	%r54, %f118;
	shl.b32 	%r55, %r54, 23;
	mov.b32 	%f123, %r55;
	ex2.approx.ftz.f32 	%f124, %f122;
	fma.rn.f32 	%f125, %f124, %f123, %f113;
	ld.global.f32 	%f126, [%rd57+-4];
	sub.f32 	%f127, %f126, %f296;
	fma.rn.f32 	%f128, %f127, 0f3BBB989D, 0f3F000000;
	cvt.sat.f32.f32 	%f129, %f128;
	fma.rm.f32 	%f130, %f129, %f93, %f92;
	add.f32 	%f131, %f130, 0fCB40007F;
	neg.f32 	%f132, %f131;
	fma.rn.f32 	%f133, %f127, 0f3FB8AA3B, %f132;
	fma.rn.f32 	%f134, %f127, 0f32A57060, %f133;
	mov.b32 	%r56, %f130;
	shl.b32 	%r57, %r56, 23;
	mov.b32 	%f135, %r57;
	ex2.approx.ftz.f32 	%f136, %f134;
	fma.rn.f32 	%f137, %f136, %f135, %f125;
	ld.global.f32 	%f138, [%rd57];
	sub.f32 	%f139, %f138, %f296;
	fma.rn.f32 	%f140, %f139, 0f3BBB989D, 0f3F000000;
	cvt.sat.f32.f32 	%f141, %f140;
	fma.rm.f32 	%f142, %f141, %f93, %f92;
	add.f32 	%f143, %f142, 0fCB40007F;
	neg.f32 	%f144, %f143;
	fma.rn.f32 	%f145, %f139, 0f3FB8AA3B, %f144;
	fma.rn.f32 	%f146, %f139, 0f32A57060, %f145;
	mov.b32 	%r58, %f142;
	shl.b32 	%r59, %r58, 23;
	mov.b32 	%f147, %r59;
	ex2.approx.ftz.f32 	%f148, %f146;
	fma.rn.f32 	%f149, %f148, %f147, %f137;
	ld.global.f32 	%f150, [%rd57+4];
	sub.f32 	%f151, %f150, %f296;
	fma.rn.f32 	%f152, %f151, 0f3BBB989D, 0f3F000000;
	cvt.sat.f32.f32 	%f153, %f152;
	fma.rm.f32 	%f154, %f153, %f93, %f92;
	add.f32 	%f155, %f154, 0fCB40007F;
	neg.f32 	%f156, %f155;
	fma.rn.f32 	%f157, %f151, 0f3FB8AA3B, %f156;
	fma.rn.f32 	%f158, %f151, 0f32A57060, %f157;
	mov.b32 	%r60, %f154;
	shl.b32 	%r61, %r60, 23;
	mov.b32 	%f159, %r61;
	ex2.approx.ftz.f32 	%f160, %f158;
	fma.rn.f32 	%f161, %f160, %f159, %f149;
	ld.global.f32 	%f162, [%rd57+8];
	sub.f32 	%f163, %f162, %f296;
	fma.rn.f32 	%f164, %f163, 0f3BBB989D, 0f3F000000;
	cvt.sat.f32.f32 	%f165, %f164;
	fma.rm.f32 	%f166, %f165, %f93, %f92;
	add.f32 	%f167, %f166, 0fCB40007F;
	neg.f32 	%f168, %f167;
	fma.rn.f32 	%f169, %f163, 0f3FB8AA3B, %f168;
	fma.rn.f32 	%f170, %f163, 0f32A57060, %f169;
	mov.b32 	%r62, %f166;
	shl.b32 	%r63, %r62, 23;
	mov.b32 	%f171, %r63;
	ex2.approx.ftz.f32 	%f172, %f170;
	fma.rn.f32 	%f173, %f172, %f171, %f161;
	ld.global.f32 	%f174, [%rd57+12];
	sub.f32 	%f175, %f174, %f296;
	fma.rn.f32 	%f176, %f175, 0f3BBB989D, 0f3F000000;
	cvt.sat.f32.f32 	%f177, %f176;
	fma.rm.f32 	%f178, %f177, %f93, %f92;
	add.f32 	%f179, %f178, 0fCB40007F;
	neg.f32 	%f180, %f179;
	fma.rn.f32 	%f181, %f175, 0f3FB8AA3B, %f180;
	fma.rn.f32 	%f182, %f175, 0f32A57060, %f181;
	mov.b32 	%r64, %f178;
	shl.b32 	%r65, %r64, 23;
	mov.b32 	%f183, %r65;
	ex2.approx.ftz.f32 	%f184, %f182;
	fma.rn.f32 	%f305, %f184, %f183, %f173;
	add.s32 	%r93, %r93, 8;
	add.s64 	%rd57, %rd57, 32;
	setp.ne.s32 	%p15, %r93, 0;
	@%p15 bra 	$L__BB0_18;
$L__BB0_19:
	setp.eq.s32 	%p16, %r18, 0;
	@%p16 bra 	$L__BB0_27;
	and.b32  	%r28, %r33, 3;
	setp.lt.u32 	%p17, %r18, 4;
	@%p17 bra 	$L__BB0_22;
	add.s32 	%r66, %r94, %r3;
	mul.wide.u32 	%rd34, %r66, 4;
	add.s64 	%rd35, %rd1, %rd34;
	ld.global.f32 	%f186, [%rd35];
	sub.f32 	%f187, %f186, %f296;
	fma.rn.f32 	%f188, %f187, 0f3BBB989D, 0f3F000000;
	cvt.sat.f32.f32 	%f189, %f188;
	mov.f32 	%f190, 0f4B400001;
	mov.f32 	%f191, 0f437C0000;
	fma.rm.f32 	%f192, %f189, %f191, %f190;
	add.f32 	%f193, %f192, 0fCB40007F;
	neg.f32 	%f194, %f193;
	fma.rn.f32 	%f195, %f187, 0f3FB8AA3B, %f194;
	fma.rn.f32 	%f196, %f187, 0f32A57060, %f195;
	mov.b32 	%r67, %f192;
	shl.b32 	%r68, %r67, 23;
	mov.b32 	%f197, %r68;
	ex2.approx.ftz.f32 	%f198, %f196;
	fma.rn.f32 	%f199, %f198, %f197, %f305;
	cvt.u64.u32 	%rd36, %r3;
	cvt.u64.u32 	%rd37, %r94;
	add.s64 	%rd38, %rd37, %rd36;
	shl.b64 	%rd39, %rd38, 2;
	add.s64 	%rd40, %rd1, %rd39;
	ld.global.f32 	%f200, [%rd40+4];
	sub.f32 	%f201, %f200, %f296;
	fma.rn.f32 	%f202, %f201, 0f3BBB989D, 0f3F000000;
	cvt.sat.f32.f32 	%f203, %f202;
	fma.rm.f32 	%f204, %f203, %f191, %f190;
	add.f32 	%f205, %f204, 0fCB40007F;
	neg.f32 	%f206, %f205;
	fma.rn.f32 	%f207, %f201, 0f3FB8AA3B, %f206;
	fma.rn.f32 	%f208, %f201, 0f32A57060, %f207;
	mov.b32 	%r69, %f204;
	shl.b32 	%r70, %r69, 23;
	mov.b32 	%f209, %r70;
	ex2.approx.ftz.f32 	%f210, %f208;
	fma.rn.f32 	%f211, %f210, %f209, %f199;
	ld.global.f32 	%f212, [%rd40+8];
	sub.f32 	%f213, %f212, %f296;
	fma.rn.f32 	%f214, %f213, 0f3BBB989D, 0f3F000000;
	cvt.sat.f32.f32 	%f215, %f214;
	fma.rm.f32 	%f216, %f215, %f191, %f190;
	add.f32 	%f217, %f216, 0fCB40007F;
	neg.f32 	%f218, %f217;
	fma.rn.f32 	%f219, %f213, 0f3FB8AA3B, %f218;
	fma.rn.f32 	%f220, %f213, 0f32A57060, %f219;
	mov.b32 	%r71, %f216;
	shl.b32 	%r72, %r71, 23;
	mov.b32 	%f221, %r72;
	ex2.approx.ftz.f32 	%f222, %f220;
	fma.rn.f32 	%f223, %f222, %f221, %f211;
	ld.global.f32 	%f224, [%rd40+12];
	sub.f32 	%f225, %f224, %f296;
	fma.rn.f32 	%f226, %f225, 0f3BBB989D, 0f3F000000;
	cvt.sat.f32.f32 	%f227, %f226;
	fma.rm.f32 	%f228, %f227, %f191, %f190;
	add.f32 	%f229, %f228, 0fCB40007F;
	neg.f32 	%f230, %f229;
	fma.rn.f32 	%f231, %f225, 0f3FB8AA3B, %f230;
	fma.rn.f32 	%f232, %f225, 0f32A57060, %f231;
	mov.b32 	%r73, %f228;
	shl.b32 	%r74, %r73, 23;
	mov.b32 	%f233, %r74;
	ex2.approx.ftz.f32 	%f234, %f232;
	fma.rn.f32 	%f305, %f234, %f233, %f223;
	add.s32 	%r94, %r94, 4;
$L__BB0_22:
	setp.eq.s32 	%p18, %r28, 0;
	@%p18 bra 	$L__BB0_27;
	setp.eq.s32 	%p19, %r28, 1;
	@%p19 bra 	$L__BB0_25;
	add.s32 	%r75, %r94, %r3;
	mul.wide.u32 	%rd41, %r75, 4;
	add.s64 	%rd42, %rd1, %rd41;
	ld.global.f32 	%f236, [%rd42];
	sub.f32 	%f237, %f236, %f296;
	fma.rn.f32 	%f238, %f237, 0f3BBB989D, 0f3F000000;
	cvt.sat.f32.f32 	%f239, %f238;
	mov.f32 	%f240, 0f4B400001;
	mov.f32 	%f241, 0f437C0000;
	fma.rm.f32 	%f242, %f239, %f241, %f240;
	add.f32 	%f243, %f242, 0fCB40007F;
	neg.f32 	%f244, %f243;
	fma.rn.f32 	%f245, %f237, 0f3FB8AA3B, %f244;
	fma.rn.f32 	%f246, %f237, 0f32A57060, %f245;
	mov.b32 	%r76, %f242;
	shl.b32 	%r77, %r76, 23;
	mov.b32 	%f247, %r77;
	ex2.approx.ftz.f32 	%f248, %f246;
	fma.rn.f32 	%f249, %f248, %f247, %f305;
	cvt.u64.u32 	%rd43, %r3;
	cvt.u64.u32 	%rd44, %r94;
	add.s64 	%rd45, %rd44, %rd43;
	shl.b64 	%rd46, %rd45, 2;
	add.s64 	%rd47, %rd1, %rd46;
	ld.global.f32 	%f250, [%rd47+4];
	sub.f32 	%f251, %f250, %f296;
	fma.rn.f32 	%f252, %f251, 0f3BBB989D, 0f3F000000;
	cvt.sat.f32.f32 	%f253, %f252;
	fma.rm.f32 	%f254, %f253, %f241, %f240;
	add.f32 	%f255, %f254, 0fCB40007F;
	neg.f32 	%f256, %f255;
	fma.rn.f32 	%f257, %f251, 0f3FB8AA3B, %f256;
	fma.rn.f32 	%f258, %f251, 0f32A57060, %f257;
	mov.b32 	%r78, %f254;
	shl.b32 	%r79, %r78, 23;
	mov.b32 	%f259, %r79;
	ex2.approx.ftz.f32 	%f260, %f258;
	fma.rn.f32 	%f305, %f260, %f259, %f249;
	add.s32 	%r94, %r94, 2;
$L__BB0_25:
	and.b32  	%r80, %r33, 1;
	setp.eq.b32 	%p20, %r80, 1;
	not.pred 	%p21, %p20;
	@%p21 bra 	$L__BB0_27;
	add.s32 	%r81, %r94, %r3;
	mul.wide.u32 	%rd48, %r81, 4;
	add.s64 	%rd49, %rd1, %rd48;
	ld.global.f32 	%f261, [%rd49];
	sub.f32 	%f262, %f261, %f296;
	fma.rn.f32 	%f263, %f262, 0f3BBB989D, 0f3F000000;
	cvt.sat.f32.f32 	%f264, %f263;
	mov.f32 	%f265, 0f4B400001;
	mov.f32 	%f266, 0f437C0000;
	fma.rm.f32 	%f267, %f264, %f266, %f265;
	add.f32 	%f268, %f267, 0fCB40007F;
	neg.f32 	%f269, %f268;
	fma.rn.f32 	%f270, %f262, 0f3FB8AA3B, %f269;
	fma.rn.f32 	%f271, %f262, 0f32A57060, %f270;
	mov.b32 	%r82, %f267;
	shl.b32 	%r83, %r82, 23;
	mov.b32 	%f272, %r83;
	ex2.approx.ftz.f32 	%f273, %f271;
	fma.rn.f32 	%f305, %f273, %f272, %f305;
$L__BB0_27:
	add.s32 	%r84, %r3, %r2;
	mul.wide.s32 	%rd50, %r2, 4;
	add.s64 	%rd51, %rd2, %rd50;
	ld.global.f32 	%f274, [%rd51];
	sub.f32 	%f275, %f274, %f296;
	fma.rn.f32 	%f276, %f275, 0f3BBB989D, 0f3F000000;
	cvt.sat.f32.f32 	%f277, %f276;
	mov.f32 	%f278, 0f4B400001;
	mov.f32 	%f279, 0f437C0000;
	fma.rm.f32 	%f280, %f277, %f279, %f278;
	add.f32 	%f281, %f280, 0fCB40007F;
	neg.f32 	%f282, %f281;
	fma.rn.f32 	%f283, %f275, 0f3FB8AA3B, %f282;
	fma.rn.f32 	%f284, %f275, 0f32A57060, %f283;
	mov.b32 	%r85, %f280;
	shl.b32 	%r86, %r85, 23;
	mov.b32 	%f285, %r86;
	ex2.approx.ftz.f32 	%f286, %f284;
	mul.f32 	%f287, %f286, %f285;
	div.rn.f32 	%f288, %f287, %f305;
	cvta.to.global.u64 	%rd52, %rd12;
	mul.wide.s32 	%rd53, %r84, 4;
	add.s64 	%rd54, %rd52, %rd53;
	st.global.f32 	[%rd54], %f288;
$L__BB0_28:
	ret;

}


// ===== COMPILED SASS (sm_100) =====

	.target	sm_100

	.elftype	@"ET_EXEC"


//--------------------- .note.nv.tkinfo           --------------------------
	.section	.note.nv.tkinfo,"",@"SHT_NOTE"
	.sectionflags	@"SHF_NOTE_NV_TKINFO"
	.tkinfo
        /*0018*/ 	.word	0x00000002
        /*0030*/ 	.string	""
        /*0030*/ 	.string	"ptxas"
        /*0030*/ 	.string	"Cuda compilation tools, release 13.0, V13.0.88"
        /*0030*/ 	.string	"Build cuda_13.0.r13.0/compiler.36424714_0"
        /*0030*/ 	.string	"-arch sm_100 -m 64 "



//--------------------- .note.nv.cuinfo           --------------------------
	.section	.note.nv.cuinfo,"",@"SHT_NOTE"
	.sectionflags	@"SHF_NOTE_NV_CUINFO"
        /*0018*/ 	.short	0x0002
        /*001a*/ 	.short	0x0064
        /*001c*/ 	.short	0x0082
	.zero		2


//--------------------- .nv.info                  --------------------------
	.section	.nv.info,"",@"SHT_CUDA_INFO"
	.align	4


	//----- nvinfo : EIATTR_REGCOUNT
	.align		4
        /*0000*/ 	.byte	0x04, 0x2f
        /*0002*/ 	.short	(.L_1 - .L_0)
	.align		4
.L_0:
        /*0004*/ 	.word	index@(_Z16softmax2D_kernelPfS_ii)
        /*0008*/ 	.word	0x00000020


	//----- nvinfo : EIATTR_FRAME_SIZE
	.align		4
.L_1:
        /*000c*/ 	.byte	0x04, 0x11
        /*000e*/ 	.short	(.L_3 - .L_2)
	.align		4
.L_2:
        /*0010*/ 	.word	index@($__internal_0_$__cuda_sm3x_div_rn_noftz_f32_slowpath)
        /*0014*/ 	.word	0x00000000


	//----- nvinfo : EIATTR_FRAME_SIZE
	.align		4
.L_3:
        /*0018*/ 	.byte	0x04, 0x11
        /*001a*/ 	.short	(.L_5 - .L_4)
	.align		4
.L_4:
        /*001c*/ 	.word	index@(_Z16softmax2D_kernelPfS_ii)
        /*0020*/ 	.word	0x00000000


	//----- nvinfo : EIATTR_MIN_STACK_SIZE
	.align		4
.L_5:
        /*0024*/ 	.byte	0x04, 0x12
        /*0026*/ 	.short	(.L_7 - .L_6)
	.align		4
.L_6:
        /*0028*/ 	.word	index@(_Z16softmax2D_kernelPfS_ii)
        /*002c*/ 	.word	0x00000000
.L_7:


//--------------------- .nv.compat                --------------------------
	.section	.nv.compat,"",@"SHT_CUDA_COMPAT_INFO"
	.align	4
        /*0000*/ 	.byte	0x02, 0x09, 0x00, 0x00, 0x02, 0x02, 0x01, 0x00, 0x02, 0x05, 0x05, 0x00, 0x03, 0x07, 0x01, 0x01
        /*0010*/ 	.byte	0x02, 0x03, 0x00, 0x00, 0x02, 0x06, 0x01, 0x00, 0x04, 0x0b, 0x08, 0x00, 0x01, 0x00, 0x00, 0x00
        /*0020*/ 	.byte	0x00, 0x00, 0x00, 0x00


//--------------------- .nv.info._Z16softmax2D_kernelPfS_ii --------------------------
	.section	.nv.info._Z16softmax2D_kernelPfS_ii,"",@"SHT_CUDA_INFO"
	.sectionflags	@""
	.align	4


	//----- nvinfo : EIATTR_CUDA_API_VERSION
	.align		4
        /*0000*/ 	.byte	0x04, 0x37
        /*0002*/ 	.short	(.L_9 - .L_8)
.L_8:
        /*0004*/ 	.word	0x00000082


	//----- nvinfo : EIATTR_KPARAM_INFO
	.align		4
.L_9:
        /*0008*/ 	.byte	0x04, 0x17
        /*000a*/ 	.short	(.L_11 - .L_10)
.L_10:
        /*000c*/ 	.word	0x00000000
        /*0010*/ 	.short	0x0003
        /*0012*/ 	.short	0x0014
        /*0014*/ 	.byte	0x00, 0xf0, 0x11, 0x00


	//----- nvinfo : EIATTR_KPARAM_INFO
	.align		4
.L_11:
        /*0018*/ 	.byte	0x04, 0x17
        /*001a*/ 	.short	(.L_13 - .L_12)
.L_12:
        /*001c*/ 	.word	0x00000000
        /*0020*/ 	.short	0x0002
        /*0022*/ 	.short	0x0010
        /*0024*/ 	.byte	0x00, 0xf0, 0x11, 0x00


	//----- nvinfo : EIATTR_KPARAM_INFO
	.align		4
.L_13:
        /*0028*/ 	.byte	0x04, 0x17
        /*002a*/ 	.short	(.L_15 - .L_14)
.L_14:
        /*002c*/ 	.word	0x00000000
        /*0030*/ 	.short	0x0001
        /*0032*/ 	.short	0x0008
        /*0034*/ 	.byte	0x00, 0xf5, 0x21, 0x00


	//----- nvinfo : EIATTR_KPARAM_INFO
	.align		4
.L_15:
        /*0038*/ 	.byte	0x04, 0x17
        /*003a*/ 	.short	(.L_17 - .L_16)
.L_16:
        /*003c*/ 	.word	0x00000000
        /*0040*/ 	.short	0x0000
        /*0042*/ 	.short	0x0000
        /*0044*/ 	.byte	0x00, 0xf5, 0x21, 0x00


	//----- nvinfo : EIATTR_SPARSE_MMA_MASK
	.align		4
.L_17:
        /*0048*/ 	.byte	0x03, 0x50
        /*004a*/ 	.short	0x0000


	//----- nvinfo : EIATTR_MAXREG_COUNT
	.align		4
        /*004c*/ 	.byte	0x03, 0x1b
        /*004e*/ 	.short	0x00ff


	//----- nvinfo : EIATTR_MERCURY_ISA_VERSION
	.align		4
        /*0050*/ 	.byte	0x03, 0x5f
        /*0052*/ 	.short	0x0101


	//----- nvinfo : EIATTR_VRC_CTA_INIT_COUNT
	.align		4
        /*0054*/ 	.byte	0x02, 0x4a
	.zero		1
	.zero		1


	//----- nvinfo : EIATTR_EXIT_INSTR_OFFSETS
	.align		4
        /*0058*/ 	.byte	0x04, 0x1c
        /*005a*/ 	.short	(.L_19 - .L_18)


	//   ....[0]....
.L_18:
        /*005c*/ 	.word	0x000000c0


	//   ....[1]....
        /*0060*/ 	.word	0x00001710


	//----- nvinfo : EIATTR_CRS_STACK_SIZE
	.align		4
.L_19:
        /*0064*/ 	.byte	0x04, 0x1e
        /*0066*/ 	.short	(.L_21 - .L_20)
.L_20:
        /*0068*/ 	.word	0x00000000


	//----- nvinfo : EIATTR_CBANK_PARAM_SIZE
	.align		4
.L_21:
        /*006c*/ 	.byte	0x03, 0x19
        /*006e*/ 	.short	0x0018


	//----- nvinfo : EIATTR_PARAM_CBANK
	.align		4
        /*0070*/ 	.byte	0x04, 0x0a
        /*0072*/ 	.short	(.L_23 - .L_22)
	.align		4
.L_22:
        /*0074*/ 	.word	index@(.nv.constant0._Z16softmax2D_kernelPfS_ii)
        /*0078*/ 	.short	0x0380
        /*007a*/ 	.short	0x0018


	//----- nvinfo : EIATTR_SW_WAR
	.align		4
.L_23:
        /*007c*/ 	.byte	0x04, 0x36
        /*007e*/ 	.short	(.L_25 - .L_24)
.L_24:
        /*0080*/ 	.word	0x00000008
.L_25:


//--------------------- .nv.callgraph             --------------------------
	.section	.nv.callgraph,"",@"SHT_CUDA_CALLGRAPH"
	.align	4
	.sectionentsize	8
	.align		4
        /*0000*/ 	.word	0x00000000
	.align		4
        /*0004*/ 	.word	0xffffffff
	.align		4
        /*0008*/ 	.word	0x00000000
	.align		4
        /*000c*/ 	.word	0xfffffffe
	.align		4
        /*0010*/ 	.word	0x00000000
	.align		4
        /*0014*/ 	.word	0xfffffffd
	.align		4
        /*0018*/ 	.word	0x00000000
	.align		4
        /*001c*/ 	.word	0xfffffffc


//--------------------- .text._Z16softmax2D_kernelPfS_ii --------------------------
	.section	.text._Z16softmax2D_kernelPfS_ii,"ax",@progbits
	.align	128
        .global         _Z16softmax2D_kernelPfS_ii
        .type           _Z16softmax2D_kernelPfS_ii,@function
        .size           _Z16softmax2D_kernelPfS_ii,(.L_x_25 - _Z16softmax2D_kernelPfS_ii)
        .other          _Z16softmax2D_kernelPfS_ii,@"STO_CUDA_ENTRY STV_DEFAULT"
_Z16softmax2D_kernelPfS_ii:
.text._Z16softmax2D_kernelPfS_ii:
[----:B------:R-:W-:Y:S01]  /*0000*/  LDC R1, c[0x0][0x37c] ;  /* 0x0000df00ff017b82 */ /* 0x000fe20000000800 */
[----:B------:R-:W0:Y:S07]  /*0010*/  S2R R0, SR_TID.X ;  /* 0x0000000000007919 */ /* 0x000e2e0000002100 */
[----:B------:R-:W1:Y:S01]  /*0020*/  LDC R6, c[0x0][0x364] ;  /* 0x0000d900ff067b82 */ /* 0x000e620000000800 */
[----:B------:R-:W2:Y:S01]  /*0030*/  LDCU.64 UR6, c[0x0][0x390] ;  /* 0x00007200ff0677ac */ /* 0x000ea20008000a00 */
[----:B------:R-:W1:Y:S06]  /*0040*/  S2R R3, SR_TID.Y ;  /* 0x0000000000037919 */ /* 0x000e6c0000002200 */
[----:B------:R-:W0:Y:S08]  /*0050*/  S2UR UR5, SR_CTAID.X ;  /* 0x00000000000579c3 */ /* 0x000e300000002500 */
[----:B------:R-:W0:Y:S08]  /*0060*/  LDC R7, c[0x0][0x360] ;  /* 0x0000d800ff077b82 */ /* 0x000e300000000800 */
[----:B------:R-:W1:Y:S01]  /*0070*/  S2UR UR4, SR_CTAID.Y ;  /* 0x00000000000479c3 */ /* 0x000e620000002600 */
[----:B0-----:R-:W-:-:S05]  /*0080*/  IMAD R7, R7, UR5, R0 ;  /* 0x0000000507077c24 */ /* 0x001fca000f8e0200 */
[----:B--2---:R-:W-:Y:S01]  /*0090*/  ISETP.GE.AND P0, PT, R7, UR7, PT ;  /* 0x0000000707007c0c */ /* 0x004fe2000bf06270 */
[----:B-1----:R-:W-:-:S05]  /*00a0*/  IMAD R6, R6, UR4, R3 ;  /* 0x0000000406067c24 */ /* 0x002fca000f8e0203 */
[----:B------:R-:W-:-:S13]  /*00b0*/  ISETP.GE.OR P0, PT, R6, UR6, P0 ;  /* 0x0000000606007c0c */ /* 0x000fda0008706670 */
[----:B------:R-:W-:Y:S05]  /*00c0*/  @P0 EXIT ;  /* 0x000000000000094d */ /* 0x000fea0003800000 */
[----:B------:R-:W0:Y:S01]  /*00d0*/  LDC.64 R4, c[0x0][0x380] ;  /* 0x0000e000ff047b82 */ /* 0x000e220000000a00 */
[----:B------:R-:W1:Y:S01]  /*00e0*/  LDCU.64 UR8, c[0x0][0x358] ;  /* 0x00006b00ff0877ac */ /* 0x000e620008000a00 */
[----:B------:R-:W-:-:S04]  /*00f0*/  IMAD R6, R6, UR7, RZ ;  /* 0x0000000706067c24 */ /* 0x000fc8000f8e02ff */
[----:B0-----:R-:W-:-:S05]  /*0100*/  IMAD.WIDE R2, R6, 0x4, R4 ;  /* 0x0000000406027825 */ /* 0x001fca00078e0204 */
[----:B-1----:R0:W5:Y:S01]  /*0110*/  LDG.E R0, desc[UR8][R2.64] ;  /* 0x0000000802007981 */ /* 0x002162000c1e1900 */
[----:B------:R-:W-:-:S09]  /*0120*/  UISETP.GE.AND UP0, UPT, UR7, 0x2, UPT ;  /* 0x000000020700788c */ /* 0x000fd2000bf06270 */
[----:B0-----:R-:W-:Y:S05]  /*0130*/  BRA.U !UP0, `(.L_x_0) ;  /* 0x0000000508a87547 */ /* 0x001fea000b800000 */
[----:B------:R-:W-:Y:S02]  /*0140*/  UIADD3 UR4, UPT, UPT, UR7, -0x2, URZ ;  /* 0xfffffffe07047890 */ /* 0x000fe4000fffe0ff */
[----:B------:R-:W-:Y:S02]  /*0150*/  UIADD3 UR5, UPT, UPT, UR7, -0x1, URZ ;  /* 0xffffffff07057890 */ /* 0x000fe4000fffe0ff */
[----:B------:R-:W-:Y:S02]  /*0160*/  UISETP.GE.U32.AND UP0, UPT, UR4, 0xf, UPT ;  /* 0x0000000f0400788c */ /* 0x000fe4000bf06070 */
[----:B------:R-:W-:Y:S01]  /*0170*/  ULOP3.LUT UR7, UR5, 0xf, URZ, 0xc0, !UPT ;  /* 0x0000000f05077892 */ /* 0x000fe2000f8ec0ff */
[----:B------:R-:W-:-:S06]  /*0180*/  UMOV UR4, 0x1 ;  /* 0x0000000100047882 */ /* 0x000fcc0000000000 */
[----:B------:R-:W-:Y:S05]  /*0190*/  BRA.U !UP0, `(.L_x_1) ;  /* 0x00000001089c7547 */ /* 0x000fea000b800000 */
[----:B------:R-:W-:Y:S01]  /*01a0*/  IADD3 R9, PT, PT, R6, 0x1, RZ ;  /* 0x0000000106097810 */ /* 0x000fe20007ffe0ff */
[----:B------:R-:W-:-:S04]  /*01b0*/  ULOP3.LUT UR4, UR5, 0xfffffff0, URZ, 0xc0, !UPT ;  /* 0xfffffff005047892 */ /* 0x000fc8000f8ec0ff */
[----:B------:R-:W-:Y:S01]  /*01c0*/  IMAD.WIDE.U32 R4, R9, 0x4, R4 ;  /* 0x0000000409047825 */ /* 0x000fe200078e0004 */
[----:B------:R-:W-:-:S03]  /*01d0*/  UIADD3 UR6, UPT, UPT, -UR4, URZ, URZ ;  /* 0x000000ff04067290 */ /* 0x000fc6000fffe1ff */
[----:B------:R-:W-:Y:S01]  /*01e0*/  UMOV UR4, URZ ;  /* 0x000000ff00047c82 */ /* 0x000fe20008000000 */
[----:B------:R-:W-:-:S04]  /*01f0*/  IADD3 R13, P0, PT, R4, 0x20, RZ ;  /* 0x00000020040d7810 */ /* 0x000fc80007f1e0ff */
[----:B------:R-:W-:-:S09]  /*0200*/  IADD3.X R5, PT, PT, RZ, R5, RZ, P0, !PT ;  /* 0x00000005ff057210 */ /* 0x000fd200007fe4ff */
.L_x_2:
[----:B------:R-:W-:-:S05]  /*0210*/  MOV R4, R13 ;  /* 0x0000000d00047202 */ /* 0x000fca0000000f00 */
[----:B------:R-:W2:Y:S04]  /*0220*/  LDG.E R13, desc[UR8][R4.64+-0x20] ;  /* 0xffffe008040d7981 */ /* 0x000ea8000c1e1900 */
[----:B------:R-:W2:Y:S04]  /*0230*/  LDG.E R12, desc[UR8][R4.64+-0x1c] ;  /* 0xffffe408040c7981 */ /* 0x000ea8000c1e1900 */
[----:B------:R-:W3:Y:S04]  /*0240*/  LDG.E R15, desc[UR8][R4.64+-0x18] ;  /* 0xffffe808040f7981 */ /* 0x000ee8000c1e1900 */
[----:B------:R-:W3:Y:S04]  /*0250*/  LDG.E R14, desc[UR8][R4.64+-0x14] ;  /* 0xffffec08040e7981 */ /* 0x000ee8000c1e1900 */
[----:B------:R-:W4:Y:S04]  /*0260*/  LDG.E R17, desc[UR8][R4.64+-0x10] ;  /* 0xfffff00804117981 */ /* 0x000f28000c1e1900 */
        /* <DEDUP_REMOVED lines=10> */
[----:B------:R0:W4:Y:S01]  /*0310*/  LDG.E R8, desc[UR8][R4.64+0x1c] ;  /* 0x00001c0804087981 */ /* 0x000122000c1e1900 */
[----:B------:R-:W-:-:S02]  /*0320*/  UIADD3 UR6, UPT, UPT, UR6, 0x10, URZ ;  /* 0x0000001006067890 */ /* 0x000fc4000fffe0ff */
[----:B------:R-:W-:Y:S02]  /*0330*/  UIADD3 UR4, UPT, UPT, UR4, 0x10, URZ ;  /* 0x0000001004047890 */ /* 0x000fe4000fffe0ff */
[----:B------:R-:W-:Y:S01]  /*0340*/  UISETP.NE.AND UP0, UPT, UR6, URZ, UPT ;  /* 0x000000ff0600728c */ /* 0x000fe2000bf05270 */
[----:B--2--5:R-:W-:Y:S02]  /*0350*/  FMNMX3 R12, R0, R13, R12, !PT ;  /* 0x0000000d000c7276 */ /* 0x024fe4000780000c */
[----:B------:R-:W-:-:S04]  /*0360*/  IADD3 R13, P0, PT, R4, 0x40, RZ ;  /* 0x00000040040d7810 */ /* 0x000fc80007f1e0ff */
[----:B0-----:R-:W-:Y:S02]  /*0370*/  IADD3.X R5, PT, PT, RZ, R5, RZ, P0, !PT ;  /* 0x00000005ff057210 */ /* 0x001fe400007fe4ff */
[----:B---3--:R-:W-:-:S04]  /*0380*/  FMNMX3 R12, R12, R15, R14, !PT ;  /* 0x0000000f0c0c7276 */ /* 0x008fc8000780000e */
[----:B----4-:R-:W-:-:S04]  /*0390*/  FMNMX3 R12, R12, R17, R16, !PT ;  /* 0x000000110c0c7276 */ /* 0x010fc80007800010 */
[----:B------:R-:W-:-:S04]  /*03a0*/  FMNMX3 R12, R12, R19, R18, !PT ;  /* 0x000000130c0c7276 */ /* 0x000fc80007800012 */
[----:B------:R-:W-:-:S04]  /*03b0*/  FMNMX3 R12, R12, R21, R20, !PT ;  /* 0x000000150c0c7276 */ /* 0x000fc80007800014 */
[----:B------:R-:W-:-:S04]  /*03c0*/  FMNMX3 R12, R12, R23, R22, !PT ;  /* 0x000000170c0c7276 */ /* 0x000fc80007800016 */
[----:B------:R-:W-:-:S04]  /*03d0*/  FMNMX3 R10, R12, R10, R11, !PT ;  /* 0x0000000a0c0a7276 */ /* 0x000fc8000780000b */
[----:B------:R-:W-:Y:S01]  /*03e0*/  FMNMX3 R0, R10, R9, R8, !PT ;  /* 0x000000090a007276 */ /* 0x000fe20007800008 */
[----:B------:R-:W-:Y:S06]  /*03f0*/  BRA.U UP0, `(.L_x_2) ;  /* 0xfffffffd00847547 */ /* 0x000fec000b83ffff */
[----:B------:R-:W-:-:S12]  /*0400*/  UIADD3 UR4, UPT, UPT, UR4, 0x1, URZ ;  /* 0x0000000104047890 */ /* 0x000fd8000fffe0ff */
.L_x_1:
[----:B------:R-:W-:-:S09]  /*0410*/  UISETP.NE.AND UP0, UPT, UR7, URZ, UPT ;  /* 0x000000ff0700728c */ /* 0x000fd2000bf05270 */
[----:B------:R-:W-:Y:S05]  /*0420*/  BRA.U !UP0, `(.L_x_0) ;  /* 0x0000000108ec7547 */ /* 0x000fea000b800000 */
[----:B------:R-:W-:Y:S02]  /*0430*/  UISETP.GE.U32.AND UP0, UPT, UR7, 0x8, UPT ;  /* 0x000000080700788c */ /* 0x000fe4000bf06070 */
[----:B------:R-:W-:-:S04]  /*0440*/  ULOP3.LUT UR6, UR5, 0x7, URZ, 0xc0, !UPT ;  /* 0x0000000705067892 */ /* 0x000fc8000f8ec0ff */
[----:B------:R-:W-:-:S03]  /*0450*/  UISETP.NE.AND UP1, UPT, UR6, URZ, UPT ;  /* 0x000000ff0600728c */ /* 0x000fc6000bf25270 */
[----:B------:R-:W-:Y:S08]  /*0460*/  BRA.U !UP0, `(.L_x_3) ;  /* 0x0000000108547547 */ /* 0x000ff0000b800000 */
[----:B------:R-:W0:Y:S01]  /*0470*/  LDC.64 R8, c[0x0][0x380] ;  /* 0x0000e000ff087b82 */ /* 0x000e220000000a00 */
[----:B------:R-:W1:Y:S01]  /*0480*/  LDCU.64 UR10, c[0x0][0x380] ;  /* 0x00007000ff0a77ac */ /* 0x000e620008000a00 */
[C---:B------:R-:W-:Y:S02]  /*0490*/  IADD3 R10, P0, PT, R6.reuse, UR4, RZ ;  /* 0x00000004060a7c10 */ /* 0x040fe4000ff1e0ff */
[----:B------:R-:W-:Y:S02]  /*04a0*/  IADD3 R5, PT, PT, R6, UR4, RZ ;  /* 0x0000000406057c10 */ /* 0x000fe4000fffe0ff */
[----:B------:R-:W-:Y:S02]  /*04b0*/  IADD3.X R11, PT, PT, RZ, RZ, RZ, P0, !PT ;  /* 0x000000ffff0b7210 */ /* 0x000fe400007fe4ff */
[----:B-1----:R-:W-:Y:S01]  /*04c0*/  LEA R4, P0, R10, UR10, 0x2 ;  /* 0x0000000a0a047c11 */ /* 0x002fe2000f8010ff */
[----:B0-----:R-:W-:-:S03]  /*04d0*/  IMAD.WIDE.U32 R8, R5, 0x4, R8 ;  /* 0x0000000405087825 */ /* 0x001fc600078e0008 */
[----:B------:R-:W-:-:S03]  /*04e0*/  LEA.HI.X R5, R10, UR11, R11, 0x2, P0 ;  /* 0x0000000b0a057c11 */ /* 0x000fc600080f140b */
[----:B------:R-:W2:Y:S04]  /*04f0*/  LDG.E R9, desc[UR8][R8.64] ;  /* 0x0000000808097981 */ /* 0x000ea8000c1e1900 */
[----:B------:R-:W2:Y:S04]  /*0500*/  LDG.E R10, desc[UR8][R4.64+0x4] ;  /* 0x00000408040a7981 */ /* 0x000ea8000c1e1900 */
[----:B------:R-:W3:Y:S04]  /*0510*/  LDG.E R11, desc[UR8][R4.64+0x8] ;  /* 0x00000808040b7981 */ /* 0x000ee8000c1e1900 */
[----:B------:R-:W3:Y:S04]  /*0520*/  LDG.E R12, desc[UR8][R4.64+0xc] ;  /* 0x00000c08040c7981 */ /* 0x000ee8000c1e1900 */
[----:B------:R-:W4:Y:S04]  /*0530*/  LDG.E R13, desc[UR8][R4.64+0x10] ;  /* 0x00001008040d7981 */ /* 0x000f28000c1e1900 */
[----:B------:R-:W4:Y:S04]  /*0540*/  LDG.E R14, desc[UR8][R4.64+0x14] ;  /* 0x00001408040e7981 */ /* 0x000f28000c1e1900 */
[----:B------:R-:W4:Y:S04]  /*0550*/  LDG.E R15, desc[UR8][R4.64+0x18] ;  /* 0x00001808040f7981 */ /* 0x000f28000c1e1900 */
[----:B------:R-:W4:Y:S01]  /*0560*/  LDG.E R16, desc[UR8][R4.64+0x1c] ;  /* 0x00001c0804107981 */ /* 0x000f22000c1e1900 */
[----:B------:R-:W-:Y:S01]  /*0570*/  UIADD3 UR4, UPT, UPT, UR4, 0x8, URZ ;  /* 0x0000000804047890 */ /* 0x000fe2000fffe0ff */
[----:B--2--5:R-:W-:-:S04]  /*0580*/  FMNMX3 R10, R0, R9, R10, !PT ;  /* 0x00000009000a7276 */ /* 0x024fc8000780000a */
[----:B---3--:R-:W-:-:S04]  /*0590*/  FMNMX3 R10, R10, R11, R12, !PT ;  /* 0x0000000b0a0a7276 */ /* 0x008fc8000780000c */
[----:B----4-:R-:W-:-:S04]  /*05a0*/  FMNMX3 R10, R10, R13, R14, !PT ;  /* 0x0000000d0a0a7276 */ /* 0x010fc8000780000e */
[----:B------:R-:W-:-:S07]  /*05b0*/  FMNMX3 R0, R10, R15, R16, !PT ;  /* 0x0000000f0a007276 */ /* 0x000fce0007800010 */
.L_x_3:
        /* <DEDUP_REMOVED lines=16> */
[----:B------:R-:W3:Y:S01]  /*06c0*/  LDG.E R12, desc[UR8][R8.64+0xc] ;  /* 0x00000c08080c7981 */ /* 0x000ee2000c1e1900 */
[----:B------:R-:W-:Y:S01]  /*06d0*/  UIADD3 UR4, UPT, UPT, UR4, 0x4, URZ ;  /* 0x0000000404047890 */ /* 0x000fe2000fffe0ff */
[----:B--2--5:R-:W-:-:S04]  /*06e0*/  FMNMX3 R0, R0, R5, R10, !PT ;  /* 0x0000000500007276 */ /* 0x024fc8000780000a */
[----:B---3--:R-:W-:-:S07]  /*06f0*/  FMNMX3 R0, R0, R11, R12, !PT ;  /* 0x0000000b00007276 */ /* 0x008fce000780000c */
.L_x_4:
[----:B------:R-:W-:Y:S05]  /*0700*/  BRA.U !UP1, `(.L_x_0) ;  /* 0x0000000109347547 */ /* 0x000fea000b800000 */
[----:B------:R-:W0:Y:S01]  /*0710*/  LDC.64 R4, c[0x0][0x380] ;  /* 0x0000e000ff047b82 */ /* 0x000e220000000a00 */
[----:B------:R-:W-:Y:S01]  /*0720*/  IADD3 R9, PT, PT, R6, UR4, RZ ;  /* 0x0000000406097c10 */ /* 0x000fe2000fffe0ff */
[----:B------:R-:W-:-:S04]  /*0730*/  UIADD3 UR5, UPT, UPT, -UR5, URZ, URZ ;  /* 0x000000ff05057290 */ /* 0x000fc8000fffe1ff */
[----:B0-----:R-:W-:-:S05]  /*0740*/  IMAD.WIDE.U32 R4, R9, 0x4, R4 ;  /* 0x0000000409047825 */ /* 0x001fca00078e0004 */
[----:B------:R-:W-:-:S07]  /*0750*/  MOV R9, R5 ;  /* 0x0000000500097202 */ /* 0x000fce0000000f00 */
.L_x_5:
[----:B------:R-:W-:-:S06]  /*0760*/  MOV R5, R9 ;  /* 0x0000000900057202 */ /* 0x000fcc0000000f00 */
[----:B------:R0:W2:Y:S01]  /*0770*/  LDG.E R5, desc[UR8][R4.64] ;  /* 0x0000000804057981 */ /* 0x0000a2000c1e1900 */
[----:B------:R-:W-:-:S04]  /*0780*/  UIADD3 UR5, UPT, UPT, UR5, 0x1, URZ ;  /* 0x0000000105057890 */ /* 0x000fc8000fffe0ff */
[----:B------:R-:W-:Y:S01]  /*0790*/  UISETP.NE.AND UP0, UPT, UR5, URZ, UPT ;  /* 0x000000ff0500728c */ /* 0x000fe2000bf05270 */
[----:B0-----:R-:W-:-:S04]  /*07a0*/  IADD3 R4, P0, PT, R4, 0x4, RZ ;  /* 0x0000000404047810 */ /* 0x001fc80007f1e0ff */
[----:B------:R-:W-:Y:S02]  /*07b0*/  IADD3.X R9, PT, PT, RZ, R9, RZ, P0, !PT ;  /* 0x00000009ff097210 */ /* 0x000fe400007fe4ff */
[----:B--2--5:R-:W-:Y:S02]  /*07c0*/  FMNMX R0, R5, R0, !PT ;  /* 0x0000000005007209 */ /* 0x024fe40007800000 */
[----:B------:R-:W-:Y:S05]  /*07d0*/  BRA.U UP0, `(.L_x_5) ;  /* 0xfffffffd00e07547 */ /* 0x000fea000b83ffff */
.L_x_0:
[----:B------:R-:W0:Y:S01]  /*07e0*/  LDCU UR5, c[0x0][0x394] ;  /* 0x00007280ff0577ac */ /* 0x000e220008000800 */
[----:B------:R-:W-:Y:S01]  /*07f0*/  HFMA2 R17, -RZ, RZ, 0, 0 ;  /* 0x00000000ff117431 */ /* 0x000fe200000001ff */
[----:B0-----:R-:W-:-:S09]  /*0800*/  UISETP.GE.AND UP0, UPT, UR5, 0x1, UPT ;  /* 0x000000010500788c */ /* 0x001fd2000bf06270 */
[----:B------:R-:W-:Y:S05]  /*0810*/  BRA.U !UP0, `(.L_x_6) ;  /* 0x0000000d08407547 */ /* 0x000fea000b800000 */
[----:B------:R-:W-:Y:S01]  /*0820*/  UISETP.GE.U32.AND UP1, UPT, UR5, 0x8, UPT ;  /* 0x000000080500788c */ /* 0x000fe2000bf26070 */
[----:B------:R-:W-:Y:S01]  /*0830*/  MOV R17, RZ ;  /* 0x000000ff00117202 */ /* 0x000fe20000000f00 */
[----:B------:R-:W-:Y:S01]  /*0840*/  ULOP3.LUT UR6, UR5, 0x7, URZ, 0xc0, !UPT ;  /* 0x0000000705067892 */ /* 0x000fe2000f8ec0ff */
[----:B------:R-:W-:-:S03]  /*0850*/  UMOV UR4, URZ ;  /* 0x000000ff00047c82 */ /* 0x000fc60008000000 */
[----:B------:R-:W-:-:S03]  /*0860*/  UISETP.NE.AND UP0, UPT, UR6, URZ, UPT ;  /* 0x000000ff0600728c */ /* 0x000fc6000bf05270 */
[----:B------:R-:W-:Y:S08]  /*0870*/  BRA.U !UP1, `(.L_x_7) ;  /* 0x0000000509787547 */ /* 0x000ff0000b800000 */
[----:B------:R-:W0:Y:S01]  /*0880*/  LDC.64 R4, c[0x0][0x380] ;  /* 0x0000e000ff047b82 */ /* 0x000e220000000a00 */
[----:B------:R-:W-:Y:S01]  /*0890*/  ULOP3.LUT UR4, UR5, 0x7ffffff8, URZ, 0xc0, !UPT ;  /* 0x7ffffff805047892 */ /* 0x000fe2000f8ec0ff */
[----:B------:R-:W-:-:S03]  /*08a0*/  MOV R17, RZ ;  /* 0x000000ff00117202 */ /* 0x000fc60000000f00 */
[----:B------:R-:W-:Y:S01]  /*08b0*/  UIADD3 UR7, UPT, UPT, -UR4, URZ, URZ ;  /* 0x000000ff04077290 */ /* 0x000fe2000fffe1ff */
[----:B0-----:R-:W-:-:S03]  /*08c0*/  IMAD.WIDE.U32 R4, R6, 0x4, R4 ;  /* 0x0000000406047825 */ /* 0x001fc600078e0004 */
[----:B------:R-:W-:-:S04]  /*08d0*/  IADD3 R4, P0, PT, R4, 0x10, RZ ;  /* 0x0000001004047810 */ /* 0x000fc80007f1e0ff */
[----:B------:R-:W-:-:S09]  /*08e0*/  IADD3.X R5, PT, PT, RZ, R5, RZ, P0, !PT ;  /* 0x00000005ff057210 */ /* 0x000fd200007fe4ff */
.L_x_8:
[----:B------:R-:W2:Y:S04]  /*08f0*/  LDG.E R9, desc[UR8][R4.64+-0x10] ;  /* 0xfffff00804097981 */ /* 0x000ea8000c1e1900 */
[----:B------:R-:W3:Y:S04]  /*0900*/  LDG.E R25, desc[UR8][R4.64+-0xc] ;  /* 0xfffff40804197981 */ /* 0x000ee8000c1e1900 */
[----:B------:R-:W4:Y:S04]  /*0910*/  LDG.E R27, desc[UR8][R4.64+-0x8] ;  /* 0xfffff808041b7981 */ /* 0x000f28000c1e1900 */
[----:B------:R-:W4:Y:S04]  /*0920*/  LDG.E R23, desc[UR8][R4.64+-0x4] ;  /* 0xfffffc0804177981 */ /* 0x000f28000c1e1900 */
[----:B------:R-:W4:Y:S04]  /*0930*/  LDG.E R13, desc[UR8][R4.64] ;  /* 0x00000008040d7981 */ /* 0x000f28000c1e1900 */
[----:B------:R-:W4:Y:S04]  /*0940*/  LDG.E R19, desc[UR8][R4.64+0x4] ;  /* 0x0000040804137981 */ /* 0x000f28000c1e1900 */
[----:B------:R-:W4:Y:S04]  /*0950*/  LDG.E R15, desc[UR8][R4.64+0x8] ;  /* 0x00000808040f7981 */ /* 0x000f28000c1e1900 */
[----:B------:R0:W4:Y:S01]  /*0960*/  LDG.E R11, desc[UR8][R4.64+0xc] ;  /* 0x00000c08040b7981 */ /* 0x000122000c1e1900 */
[----:B------:R-:W-:Y:S01]  /*0970*/  HFMA2 R10, -RZ, RZ, 0.96630859375, -0.0022525787353515625 ;  /* 0x3bbb989dff0a7431 */ /* 0x000fe200000001ff */
[----:B------:R-:W-:Y:S01]  /*0980*/  MOV R8, 0x437c0000 ;  /* 0x437c000000087802 */ /* 0x000fe20000000f00 */
[----:B------:R-:W-:-:S04]  /*0990*/  UIADD3 UR7, UPT, UPT, UR7, 0x8, URZ ;  /* 0x0000000807077890 */ /* 0x000fc8000fffe0ff */
[----:B------:R-:W-:Y:S01]  /*09a0*/  UISETP.NE.AND UP1, UPT, UR7, URZ, UPT ;  /* 0x000000ff0700728c */ /* 0x000fe2000bf25270 */
[----:B0-----:R-:W-:-:S04]  /*09b0*/  IADD3 R4, P0, PT, R4, 0x20, RZ ;  /* 0x0000002004047810 */ /* 0x001fc80007f1e0ff */
[----:B------:R-:W-:Y:S01]  /*09c0*/  IADD3.X R5, PT, PT, RZ, R5, RZ, P0, !PT ;  /* 0x00000005ff057210 */ /* 0x000fe200007fe4ff */
[----:B--2--5:R-:W-:-:S04]  /*09d0*/  FADD R9, R9, -R0 ;  /* 0x8000000009097221 */ /* 0x024fc80000000000 */
[----:B------:R-:W-:Y:S01]  /*09e0*/  FFMA.SAT R21, R9, R10, 0.5 ;  /* 0x3f00000009157423 */ /* 0x000fe2000000200a */
[----:B---3--:R-:W-:-:S03]  /*09f0*/  FADD R25, R25, -R0 ;  /* 0x8000000019197221 */ /* 0x008fc60000000000 */
[----:B------:R-:W-:Y:S01]  /*0a00*/  FFMA.RM R14, R21, R8, 12582913 ;  /* 0x4b400001150e7423 */ /* 0x000fe20000004008 */
[----:B------:R-:W-:-:S03]  /*0a10*/  FFMA.SAT R21, R25, R10, 0.5 ;  /* 0x3f00000019157423 */ /* 0x000fc6000000200a */
[----:B------:R-:W-:Y:S01]  /*0a20*/  FADD R12, R14, -12583039 ;  /* 0xcb40007f0e0c7421 */ /* 0x000fe20000000000 */
[----:B----4-:R-:W-:-:S03]  /*0a30*/  FADD R23, R23, -R0 ;  /* 0x8000000017177221 */ /* 0x010fc60000000000 */
[----:B------:R-:W-:-:S04]  /*0a40*/  FFMA R12, R9, 1.4426950216293334961, -R12 ;  /* 0x3fb8aa3b090c7823 */ /* 0x000fc8000000080c */
[----:B------:R-:W-:Y:S01]  /*0a50*/  FFMA R16, R9, 1.925963033500011079e-08, R12 ;  /* 0x32a5706009107823 */ /* 0x000fe2000000000c */
[----:B------:R-:W-:Y:S01]  /*0a60*/  FFMA.RM R9, R21, R8, 12582913 ;  /* 0x4b40000115097423 */ /* 0x000fe20000004008 */
[----:B------:R-:W-:-:S03]  /*0a70*/  FADD R21, R27, -R0 ;  /* 0x800000001b157221 */ /* 0x000fc60000000000 */
[----:B------:R-:W-:Y:S01]  /*0a80*/  FADD R12, R9, -12583039 ;  /* 0xcb40007f090c7421 */ /* 0x000fe20000000000 */
[----:B------:R-:W0:Y:S01]  /*0a90*/  MUFU.EX2 R16, R16 ;  /* 0x0000001000107308 */ /* 0x000e220000000800 */
[----:B------:R-:W-:Y:S02]  /*0aa0*/  FFMA.SAT R27, R21, R10, 0.5 ;  /* 0x3f000000151b7423 */ /* 0x000fe4000000200a */
[----:B------:R-:W-:Y:S02]  /*0ab0*/  FFMA R18, R25, 1.4426950216293334961, -R12 ;  /* 0x3fb8aa3b19127823 */ /* 0x000fe4000000080c */
[----:B------:R-:W-:Y:S01]  /*0ac0*/  FFMA.RM R12, R27, R8, 12582913 ;  /* 0x4b4000011b0c7423 */ /* 0x000fe20000004008 */
[----:B------:R-:W-:Y:S01]  /*0ad0*/  FFMA.SAT R27, R23, R10, 0.5 ;  /* 0x3f000000171b7423 */ /* 0x000fe2000000200a */
[----:B------:R-:W-:Y:S01]  /*0ae0*/  FFMA R20, R25, 1.925963033500011079e-08, R18 ;  /* 0x32a5706019147823 */ /* 0x000fe20000000012 */
[--C-:B------:R-:W-:Y:S01]  /*0af0*/  FADD R25, R13, -R0.reuse ;  /* 0x800000000d197221 */ /* 0x100fe20000000000 */
[----:B------:R-:W-:Y:S01]  /*0b00*/  SHF.L.U32 R18, R14, 0x17, RZ ;  /* 0x000000170e127819 */ /* 0x000fe200000006ff */
[----:B------:R-:W-:Y:S01]  /*0b10*/  FADD R22, R12, -12583039 ;  /* 0xcb40007f0c167421 */ /* 0x000fe20000000000 */
[----:B------:R-:W-:Y:S01]  /*0b20*/  FFMA.RM R13, R27, R8, 12582913 ;  /* 0x4b4000011b0d7423 */ /* 0x000fe20000004008 */
[----:B------:R-:W-:Y:S01]  /*0b30*/  FFMA.SAT R29, R25, R10, 0.5 ;  /* 0x3f000000191d7423 */ /* 0x000fe2000000200a */
[----:B------:R-:W-:Y:S01]  /*0b40*/  FADD R27, R19, -R0 ;  /* 0x80000000131b7221 */ /* 0x000fe20000000000 */
[----:B------:R-:W-:Y:S01]  /*0b50*/  FFMA R22, R21, 1.4426950216293334961, -R22 ;  /* 0x3fb8aa3b15167823 */ /* 0x000fe20000000816 */
[----:B------:R-:W-:Y:S01]  /*0b60*/  FADD R24, R13, -12583039 ;  /* 0xcb40007f0d187421 */ /* 0x000fe20000000000 */
[----:B------:R1:W2:Y:S01]  /*0b70*/  MUFU.EX2 R14, R20 ;  /* 0x00000014000e7308 */ /* 0x0002a20000000800 */
[----:B0-----:R-:W-:Y:S01]  /*0b80*/  FFMA R17, R18, R16, R17 ;  /* 0x0000001012117223 */ /* 0x001fe20000000011 */
[----:B------:R-:W-:Y:S01]  /*0b90*/  FFMA.RM R16, R29, R8, 12582913 ;  /* 0x4b4000011d107423 */ /* 0x000fe20000004008 */
[----:B------:R-:W-:Y:S01]  /*0ba0*/  FFMA R18, R21, 1.925963033500011079e-08, R22 ;  /* 0x32a5706015127823 */ /* 0x000fe20000000016 */
[----:B------:R-:W-:Y:S01]  /*0bb0*/  FFMA R24, R23, 1.4426950216293334961, -R24 ;  /* 0x3fb8aa3b17187823 */ /* 0x000fe20000000818 */
[----:B------:R-:W-:Y:S01]  /*0bc0*/  FFMA.SAT R19, R27, R10, 0.5 ;  /* 0x3f0000001b137423 */ /* 0x000fe2000000200a */
[----:B------:R-:W-:Y:S01]  /*0bd0*/  FADD R22, R16, -12583039 ;  /* 0xcb40007f10167421 */ /* 0x000fe20000000000 */
[----:B------:R-:W-:Y:S01]  /*0be0*/  FADD R21, R11, -R0 ;  /* 0x800000000b157221 */ /* 0x000fe20000000000 */
[----:B------:R-:W-:Y:S01]  /*0bf0*/  FFMA R24, R23, 1.925963033500011079e-08, R24 ;  /* 0x32a5706017187823 */ /* 0x000fe20000000018 */
[----:B------:R-:W-:Y:S01]  /*0c00*/  FADD R23, R15, -R0 ;  /* 0x800000000f177221 */ /* 0x000fe20000000000 */
[----:B------:R-:W-:Y:S01]  /*0c10*/  FFMA R22, R25, 1.4426950216293334961, -R22 ;  /* 0x3fb8aa3b19167823 */ /* 0x000fe20000000816 */
[----:B------:R-:W-:Y:S01]  /*0c20*/  FFMA.RM R19, R19, R8, 12582913 ;  /* 0x4b40000113137423 */ /* 0x000fe20000004008 */
[----:B------:R-:W0:Y:S01]  /*0c30*/  MUFU.EX2 R18, R18 ;  /* 0x0000001200127308 */ /* 0x000e220000000800 */
[----:B------:R-:W-:Y:S01]  /*0c40*/  SHF.L.U32 R12, R12, 0x17, RZ ;  /* 0x000000170c0c7819 */ /* 0x000fe200000006ff */
[----:B-1----:R-:W-:Y:S01]  /*0c50*/  FFMA R20, R25, 1.925963033500011079e-08, R22 ;  /* 0x32a5706019147823 */ /* 0x002fe20000000016 */
[----:B------:R-:W-:Y:S01]  /*0c60*/  FFMA.SAT R25, R23, R10, 0.5 ;  /* 0x3f00000017197423 */ /* 0x000fe2000000200a */
[----:B------:R-:W-:Y:S01]  /*0c70*/  FADD R26, R19, -12583039 ;  /* 0xcb40007f131a7421 */ /* 0x000fe20000000000 */
[----:B------:R-:W-:-:S02]  /*0c80*/  SHF.L.U32 R22, R9, 0x17, RZ ;  /* 0x0000001709167819 */ /* 0x000fc400000006ff */
[----:B------:R-:W-:Y:S01]  /*0c90*/  FFMA.RM R11, R25, R8, 12582913 ;  /* 0x4b400001190b7423 */ /* 0x000fe20000004008 */
[----:B------:R-:W-:Y:S01]  /*0ca0*/  FFMA.SAT R25, R21, R10, 0.5 ;  /* 0x3f00000015197423 */ /* 0x000fe2000000200a */
[----:B------:R1:W3:Y:S01]  /*0cb0*/  MUFU.EX2 R15, R24 ;  /* 0x00000018000f7308 */ /* 0x0002e20000000800 */
[----:B------:R-:W-:Y:S01]  /*0cc0*/  FFMA R26, R27, 1.4426950216293334961, -R26 ;  /* 0x3fb8aa3b1b1a7823 */ /* 0x000fe2000000081a */
[----:B------:R-:W-:Y:S01]  /*0cd0*/  FADD R10, R11, -12583039 ;  /* 0xcb40007f0b0a7421 */ /* 0x000fe20000000000 */
[----:B------:R-:W-:Y:S01]  /*0ce0*/  FFMA.RM R8, R25, R8, 12582913 ;  /* 0x4b40000119087423 */ /* 0x000fe20000004008 */
[----:B--2---:R-:W-:Y:S01]  /*0cf0*/  FFMA R17, R22, R14, R17 ;  /* 0x0000000e16117223 */ /* 0x004fe20000000011 */
[----:B------:R-:W-:Y:S01]  /*0d00*/  FFMA R26, R27, 1.925963033500011079e-08, R26 ;  /* 0x32a570601b1a7823 */ /* 0x000fe2000000001a */
[----:B------:R-:W-:Y:S01]  /*0d10*/  SHF.L.U32 R13, R13, 0x17, RZ ;  /* 0x000000170d0d7819 */ /* 0x000fe200000006ff */
[----:B------:R-:W-:Y:S01]  /*0d20*/  FADD R28, R8, -12583039 ;  /* 0xcb40007f081c7421 */ /* 0x000fe20000000000 */
[----:B------:R-:W2:Y:S01]  /*0d30*/  MUFU.EX2 R20, R20 ;  /* 0x0000001400147308 */ /* 0x000ea20000000800 */
[----:B-1----:R-:W-:Y:S01]  /*0d40*/  FFMA R24, R23, 1.4426950216293334961, -R10 ;  /* 0x3fb8aa3b17187823 */ /* 0x002fe2000000080a */
[----:B0-----:R-:W-:Y:S01]  /*0d50*/  FFMA R12, R12, R18, R17 ;  /* 0x000000120c0c7223 */ /* 0x001fe20000000011 */
[----:B------:R-:W-:Y:S01]  /*0d60*/  FFMA R28, R21, 1.4426950216293334961, -R28 ;  /* 0x3fb8aa3b151c7823 */ /* 0x000fe2000000081c */
[----:B------:R-:W-:Y:S01]  /*0d70*/  SHF.L.U32 R16, R16, 0x17, RZ ;  /* 0x0000001710107819 */ /* 0x000fe200000006ff */
[----:B------:R-:W-:Y:S01]  /*0d80*/  FFMA R9, R23, 1.925963033500011079e-08, R24 ;  /* 0x32a5706017097823 */ /* 0x000fe20000000018 */
[----:B------:R-:W-:Y:S01]  /*0d90*/  SHF.L.U32 R11, R11, 0x17, RZ ;  /* 0x000000170b0b7819 */ /* 0x000fe200000006ff */
[----:B------:R-:W-:Y:S01]  /*0da0*/  FFMA R28, R21, 1.925963033500011079e-08, R28 ;  /* 0x32a57060151c7823 */ /* 0x000fe2000000001c */
[----:B------:R-:W0:Y:S01]  /*0db0*/  MUFU.EX2 R10, R26 ;  /* 0x0000001a000a7308 */ /* 0x000e220000000800 */
[----:B---3--:R-:W-:Y:S01]  /*0dc0*/  FFMA R13, R13, R15, R12 ;  /* 0x0000000f0d0d7223 */ /* 0x008fe2000000000c */
[----:B------:R-:W-:-:S02]  /*0dd0*/  SHF.L.U32 R12, R19, 0x17, RZ ;  /* 0x00000017130c7819 */ /* 0x000fc400000006ff */
[----:B------:R-:W-:-:S04]  /*0de0*/  SHF.L.U32 R8, R8, 0x17, RZ ;  /* 0x0000001708087819 */ /* 0x000fc800000006ff */
[----:B------:R-:W1:Y:S01]  /*0df0*/  MUFU.EX2 R9, R9 ;  /* 0x0000000900097308 */ /* 0x000e620000000800 */
[----:B--2---:R-:W-:-:S07]  /*0e00*/  FFMA R13, R16, R20, R13 ;  /* 0x00000014100d7223 */ /* 0x004fce000000000d */
[----:B------:R-:W2:Y:S01]  /*0e10*/  MUFU.EX2 R28, R28 ;  /* 0x0000001c001c7308 */ /* 0x000ea20000000800 */
[----:B0-----:R-:W-:-:S04]  /*0e20*/  FFMA R10, R12, R10, R13 ;  /* 0x0000000a0c0a7223 */ /* 0x001fc8000000000d */
[----:B-1----:R-:W-:-:S04]  /*0e30*/  FFMA R9, R11, R9, R10 ;  /* 0x000000090b097223 */ /* 0x002fc8000000000a */
[----:B--2---:R-:W-:Y:S01]  /*0e40*/  FFMA R17, R8, R28, R9 ;  /* 0x0000001c08117223 */ /* 0x004fe20000000009 */
[----:B------:R-:W-:Y:S06]  /*0e50*/  BRA.U UP1, `(.L_x_8) ;  /* 0xfffffff901a47547 */ /* 0x000fec000b83ffff */
.L_x_7:
[----:B------:R-:W-:Y:S05]  /*0e60*/  BRA.U !UP0, `(.L_x_6) ;  /* 0x0000000508ac7547 */ /* 0x000fea000b800000 */
[----:B------:R-:W-:Y:S02]  /*0e70*/  UISETP.GE.U32.AND UP0, UPT, UR6, 0x4, UPT ;  /* 0x000000040600788c */ /* 0x000fe4000bf06070 */
[----:B------:R-:W-:-:S04]  /*0e80*/  ULOP3.LUT UR7, UR5, 0x3, URZ, 0xc0, !UPT ;  /* 0x0000000305077892 */ /* 0x000fc8000f8ec0ff */
[----:B------:R-:W-:-:S03]  /*0e90*/  UISETP.NE.AND UP1, UPT, UR7, URZ, UPT ;  /* 0x000000ff0700728c */ /* 0x000fc6000bf25270 */
[----:B------:R-:W-:Y:S08]  /*0ea0*/  BRA.U !UP0, `(.L_x_9) ;  /* 0x0000000108cc7547 */ /* 0x000ff0000b800000 */
[----:B------:R-:W0:Y:S01]  /*0eb0*/  LDC.64 R8, c[0x0][0x380] ;  /* 0x0000e000ff087b82 */ /* 0x000e220000000a00 */
[----:B------:R-:W1:Y:S01]  /*0ec0*/  LDCU.64 UR10, c[0x0][0x380] ;  /* 0x00007000ff0a77ac */ /* 0x000e620008000a00 */
[C---:B------:R-:W-:Y:S02]  /*0ed0*/  IADD3 R5, PT, PT, R6.reuse, UR4, RZ ;  /* 0x0000000406057c10 */ /* 0x040fe4000fffe0ff */
[----:B------:R-:W-:-:S03]  /*0ee0*/  IADD3 R4, P0, PT, R6, UR4, RZ ;  /* 0x0000000406047c10 */ /* 0x000fc6000ff1e0ff */
[----:B0-----:R-:W-:Y:S01]  /*0ef0*/  IMAD.WIDE.U32 R8, R5, 0x4, R8 ;  /* 0x0000000405087825 */ /* 0x001fe200078e0008 */
[----:B------:R-:W-:Y:S02]  /*0f00*/  IADD3.X R5, PT, PT, RZ, RZ, RZ, P0, !PT ;  /* 0x000000ffff057210 */ /* 0x000fe400007fe4ff */
[----:B-1----:R-:W-:-:S03]  /*0f10*/  LEA R12, P0, R4, UR10, 0x2 ;  /* 0x0000000a040c7c11 */ /* 0x002fc6000f8010ff */
[----:B------:R-:W2:Y:S01]  /*0f20*/  LDG.E R9, desc[UR8][R8.64] ;  /* 0x0000000808097981 */ /* 0x000ea2000c1e1900 */
[----:B------:R-:W-:-:S05]  /*0f30*/  LEA.HI.X R13, R4, UR11, R5, 0x2, P0 ;  /* 0x0000000b040d7c11 */ /* 0x000fca00080f1405 */
[----:B------:R-:W3:Y:S04]  /*0f40*/  LDG.E R5, desc[UR8][R12.64+0x4] ;  /* 0x000004080c057981 */ /* 0x000ee8000c1e1900 */
[----:B------:R-:W4:Y:S04]  /*0f50*/  LDG.E R15, desc[UR8][R12.64+0x8] ;  /* 0x000008080c0f7981 */ /* 0x000f28000c1e1900 */
[----:B------:R-:W4:Y:S01]  /*0f60*/  LDG.E R19, desc[UR8][R12.64+0xc] ;  /* 0x00000c080c137981 */ /* 0x000f22000c1e1900 */
[----:B------:R-:W-:Y:S01]  /*0f70*/  HFMA2 R21, -RZ, RZ, 0.96630859375, -0.0022525787353515625 ;  /* 0x3bbb989dff157431 */ /* 0x000fe200000001ff */
[----:B------:R-:W-:Y:S01]  /*0f80*/  MOV R11, 0x437c0000 ;  /* 0x437c0000000b7802 */ /* 0x000fe20000000f00 */
[----:B------:R-:W-:Y:S01]  /*0f90*/  UIADD3 UR4, UPT, UPT, UR4, 0x4, URZ ;  /* 0x0000000404047890 */ /* 0x000fe2000fffe0ff */
[----:B--2--5:R-:W-:-:S04]  /*0fa0*/  FADD R10, R9, -R0 ;  /* 0x80000000090a7221 */ /* 0x024fc80000000000 */
[----:B------:R-:W-:Y:S01]  /*0fb0*/  FFMA.SAT R4, R10, R21, 0.5 ;  /* 0x3f0000000a047423 */ /* 0x000fe20000002015 */
[----:B---3--:R-:W-:-:S03]  /*0fc0*/  FADD R14, R5, -R0 ;  /* 0x80000000050e7221 */ /* 0x008fc60000000000 */
[----:B------:R-:W-:Y:S01]  /*0fd0*/  FFMA.RM R4, R4, R11, 12582913 ;  /* 0x4b40000104047423 */ /* 0x000fe2000000400b */
[-C--:B------:R-:W-:Y:S01]  /*0fe0*/  FFMA.SAT R16, R14, R21.reuse, 0.5 ;  /* 0x3f0000000e107423 */ /* 0x080fe20000002015 */
[--C-:B----4-:R-:W-:Y:S02]  /*0ff0*/  FADD R8, R15, -R0.reuse ;  /* 0x800000000f087221 */ /* 0x110fe40000000000 */
[C---:B------:R-:W-:Y:S01]  /*1000*/  FADD R5, R4.reuse, -12583039 ;  /* 0xcb40007f04057421 */ /* 0x040fe20000000000 */
[----:B------:R-:W-:Y:S01]  /*1010*/  SHF.L.U32 R4, R4, 0x17, RZ ;  /* 0x0000001704047819 */ /* 0x000fe200000006ff */
[----:B------:R-:W-:Y:S01]  /*1020*/  FADD R19, R19, -R0 ;  /* 0x8000000013137221 */ /* 0x000fe20000000000 */
[----:B------:R-:W-:Y:S01]  /*1030*/  FFMA.SAT R12, R8, R21, 0.5 ;  /* 0x3f000000080c7423 */ /* 0x000fe20000002015 */
[----:B------:R-:W-:Y:S01]  /*1040*/  FFMA R9, R10, 1.4426950216293334961, -R5 ;  /* 0x3fb8aa3b0a097823 */ /* 0x000fe20000000805 */
[----:B------:R-:W-:-:S03]  /*1050*/  FFMA.RM R5, R16, R11, 12582913 ;  /* 0x4b40000110057423 */ /* 0x000fc6000000400b */
[----:B------:R-:W-:Y:S01]  /*1060*/  FFMA R10, R10, 1.925963033500011079e-08, R9 ;  /* 0x32a570600a0a7823 */ /* 0x000fe20000000009 */
[----:B------:R-:W-:Y:S01]  /*1070*/  FADD R13, R5, -12583039 ;  /* 0xcb40007f050d7421 */ /* 0x000fe20000000000 */
[----:B------:R-:W-:Y:S01]  /*1080*/  FFMA.RM R9, R12, R11, 12582913 ;  /* 0x4b4000010c097423 */ /* 0x000fe2000000400b */
[----:B------:R-:W-:Y:S01]  /*1090*/  FFMA.SAT R12, R19, R21, 0.5 ;  /* 0x3f000000130c7423 */ /* 0x000fe20000002015 */
[----:B------:R-:W-:Y:S01]  /*10a0*/  SHF.L.U32 R5, R5, 0x17, RZ ;  /* 0x0000001705057819 */ /* 0x000fe200000006ff */
[----:B------:R-:W-:Y:S01]  /*10b0*/  FFMA R13, R14, 1.4426950216293334961, -R13 ;  /* 0x3fb8aa3b0e0d7823 */ /* 0x000fe2000000080d */
[C---:B------:R-:W-:Y:S01]  /*10c0*/  FADD R15, R9.reuse, -12583039 ;  /* 0xcb40007f090f7421 */ /* 0x040fe20000000000 */
[----:B------:R-:W-:Y:S01]  /*10d0*/  FFMA.RM R12, R12, R11, 12582913 ;  /* 0x4b4000010c0c7423 */ /* 0x000fe2000000400b */
[----:B------:R-:W0:Y:S01]  /*10e0*/  MUFU.EX2 R10, R10 ;  /* 0x0000000a000a7308 */ /* 0x000e220000000800 */
[----:B------:R-:W-:Y:S01]  /*10f0*/  FFMA R13, R14, 1.925963033500011079e-08, R13 ;  /* 0x32a570600e0d7823 */ /* 0x000fe2000000000d */
[----:B------:R-:W-:Y:S01]  /*1100*/  FFMA R15, R8, 1.4426950216293334961, -R15 ;  /* 0x3fb8aa3b080f7823 */ /* 0x000fe2000000080f */
[----:B------:R-:W-:Y:S01]  /*1110*/  FADD R14, R12, -12583039 ;  /* 0xcb40007f0c0e7421 */ /* 0x000fe20000000000 */
[----:B------:R-:W-:-:S02]  /*1120*/  IMAD.SHL.U32 R9, R9, 0x800000, RZ ;  /* 0x0080000009097824 */ /* 0x000fc400078e00ff */
[----:B------:R-:W-:Y:S01]  /*1130*/  FFMA R15, R8, 1.925963033500011079e-08, R15 ;  /* 0x32a57060080f7823 */ /* 0x000fe2000000000f */
[C---:B------:R-:W-:Y:S01]  /*1140*/  FFMA R14, R19.reuse, 1.4426950216293334961, -R14 ;  /* 0x3fb8aa3b130e7823 */ /* 0x040fe2000000080e */
[----:B------:R-:W1:Y:S03]  /*1150*/  MUFU.EX2 R13, R13 ;  /* 0x0000000d000d7308 */ /* 0x000e660000000800 */
[----:B------:R-:W-:-:S05]  /*1160*/  FFMA R14, R19, 1.925963033500011079e-08, R14 ;  /* 0x32a57060130e7823 */ /* 0x000fca000000000e */
[----:B------:R-:W2:Y:S01]  /*1170*/  MUFU.EX2 R15, R15 ;  /* 0x0000000f000f7308 */ /* 0x000ea20000000800 */
[----:B0-----:R-:W-:Y:S01]  /*1180*/  FFMA R4, R4, R10, R17 ;  /* 0x0000000a04047223 */ /* 0x001fe20000000011 */
[----:B------:R-:W-:-:S06]  /*1190*/  SHF.L.U32 R17, R12, 0x17, RZ ;  /* 0x000000170c117819 */ /* 0x000fcc00000006ff */
[----:B------:R-:W0:Y:S01]  /*11a0*/  MUFU.EX2 R14, R14 ;  /* 0x0000000e000e7308 */ /* 0x000e220000000800 */
[----:B-1----:R-:W-:-:S04]  /*11b0*/  FFMA R4, R5, R13, R4 ;  /* 0x0000000d05047223 */ /* 0x002fc80000000004 */
[----:B--2---:R-:W-:-:S04]  /*11c0*/  FFMA R4, R9, R15, R4 ;  /* 0x0000000f09047223 */ /* 0x004fc80000000004 */
[----:B0-----:R-:W-:-:S07]  /*11d0*/  FFMA R17, R17, R14, R4 ;  /* 0x0000000e11117223 */ /* 0x001fce0000000004 */
.L_x_9:
[----:B------:R-:W-:Y:S05]  /*11e0*/  BRA.U !UP1, `(.L_x_6) ;  /* 0x0000000109cc7547 */ /* 0x000fea000b800000 */
[----:B------:R-:W-:Y:S02]  /*11f0*/  UISETP.NE.AND UP0, UPT, UR7, 0x1, UPT ;  /* 0x000000010700788c */ /* 0x000fe4000bf05270 */
[----:B------:R-:W-:-:S04]  /*1200*/  ULOP3.LUT UR5, UR5, 0x1, URZ, 0xc0, !UPT ;  /* 0x0000000105057892 */ /* 0x000fc8000f8ec0ff */
[----:B------:R-:W-:-:S03]  /*1210*/  UISETP.NE.U32.AND UP1, UPT, UR5, 0x1, UPT ;  /* 0x000000010500788c */ /* 0x000fc6000bf25070 */
        /* <DEDUP_REMOVED lines=9> */
[----:B------:R-:W-:-:S06]  /*12b0*/  LEA.HI.X R9, R10, UR7, R9, 0x2, P0 ;  /* 0x000000070a097c11 */ /* 0x000fcc00080f1409 */
[----:B------:R-:W3:Y:S01]  /*12c0*/  LDG.E R9, desc[UR8][R8.64+0x4] ;  /* 0x0000040808097981 */ /* 0x000ee2000c1e1900 */
[----:B------:R-:W-:Y:S01]  /*12d0*/  HFMA2 R11, -RZ, RZ, 0.96630859375, -0.0022525787353515625 ;  /* 0x3bbb989dff0b7431 */ /* 0x000fe200000001ff */
[----:B------:R-:W-:Y:S01]  /*12e0*/  MOV R13, 0x437c0000 ;  /* 0x437c0000000d7802 */ /* 0x000fe20000000f00 */
[----:B------:R-:W-:Y:S01]  /*12f0*/  UIADD3 UR4, UPT, UPT, UR4, 0x2, URZ ;  /* 0x0000000204047890 */ /* 0x000fe2000fffe0ff */
[----:B--2--5:R-:W-:-:S04]  /*1300*/  FADD R10, R5, -R0 ;  /* 0x80000000050a7221 */ /* 0x024fc80000000000 */
[----:B------:R-:W-:Y:S01]  /*1310*/  FFMA.SAT R12, R10, R11, 0.5 ;  /* 0x3f0000000a0c7423 */ /* 0x000fe2000000200b */
[----:B---3--:R-:W-:-:S03]  /*1320*/  FADD R14, R9, -R0 ;  /* 0x80000000090e7221 */ /* 0x008fc60000000000 */
[----:B------:R-:W-:Y:S01]  /*1330*/  FFMA.RM R12, R12, R13, 12582913 ;  /* 0x4b4000010c0c7423 */ /* 0x000fe2000000400d */
[----:B------:R-:W-:-:S03]  /*1340*/  FFMA.SAT R16, R14, R11, 0.5 ;  /* 0x3f0000000e107423 */ /* 0x000fc6000000200b */
[C---:B------:R-:W-:Y:S01]  /*1350*/  FADD R15, R12.reuse, -12583039 ;  /* 0xcb40007f0c0f7421 */ /* 0x040fe20000000000 */
[----:B------:R-:W-:Y:S01]  /*1360*/  SHF.L.U32 R12, R12, 0x17, RZ ;  /* 0x000000170c0c7819 */ /* 0x000fe200000006ff */
[----:B------:R-:W-:Y:S02]  /*1370*/  FFMA.RM R16, R16, R13, 12582913 ;  /* 0x4b40000110107423 */ /* 0x000fe4000000400d */
[----:B------:R-:W-:Y:S02]  /*1380*/  FFMA R15, R10, 1.4426950216293334961, -R15 ;  /* 0x3fb8aa3b0a0f7823 */ /* 0x000fe4000000080f */
[----:B------:R-:W-:Y:S02]  /*1390*/  FADD R5, R16, -12583039 ;  /* 0xcb40007f10057421 */ /* 0x000fe40000000000 */
[----:B------:R-:W-:Y:S01]  /*13a0*/  FFMA R15, R10, 1.925963033500011079e-08, R15 ;  /* 0x32a570600a0f7823 */ /* 0x000fe2000000000f */
[----:B------:R-:W-:Y:S01]  /*13b0*/  SHF.L.U32 R9, R16, 0x17, RZ ;  /* 0x0000001710097819 */ /* 0x000fe200000006ff */
[----:B------:R-:W-:-:S04]  /*13c0*/  FFMA R5, R14, 1.4426950216293334961, -R5 ;  /* 0x3fb8aa3b0e057823 */ /* 0x000fc80000000805 */
[----:B------:R-:W0:Y:S01]  /*13d0*/  MUFU.EX2 R15, R15 ;  /* 0x0000000f000f7308 */ /* 0x000e220000000800 */
[----:B------:R-:W-:-:S07]  /*13e0*/  FFMA R5, R14, 1.925963033500011079e-08, R5 ;  /* 0x32a570600e057823 */ /* 0x000fce0000000005 */
[----:B------:R-:W1:Y:S01]  /*13f0*/  MUFU.EX2 R5, R5 ;  /* 0x0000000500057308 */ /* 0x000e620000000800 */
[----:B0-----:R-:W-:-:S04]  /*1400*/  FFMA R12, R12, R15, R17 ;  /* 0x0000000f0c0c7223 */ /* 0x001fc80000000011 */
[----:B-1----:R-:W-:-:S07]  /*1410*/  FFMA R17, R9, R5, R12 ;  /* 0x0000000509117223 */ /* 0x002fce000000000c */
.L_x_10:
[----:B------:R-:W-:Y:S05]  /*1420*/  BRA.U UP1, `(.L_x_6) ;  /* 0x00000001013c7547 */ /* 0x000fea000b800000 */
[----:B------:R-:W0:Y:S01]  /*1430*/  LDC.64 R4, c[0x0][0x380] ;  /* 0x0000e000ff047b82 */ /* 0x000e220000000a00 */
[----:B------:R-:W-:-:S05]  /*1440*/  IADD3 R9, PT, PT, R6, UR4, RZ ;  /* 0x0000000406097c10 */ /* 0x000fca000fffe0ff */
[----:B0-----:R-:W-:-:S06]  /*1450*/  IMAD.WIDE.U32 R4, R9, 0x4, R4 ;  /* 0x0000000409047825 */ /* 0x001fcc00078e0004 */
[----:B------:R-:W2:Y:S01]  /*1460*/  LDG.E R5, desc[UR8][R4.64] ;  /* 0x0000000804057981 */ /* 0x000ea2000c1e1900 */
[----:B------:R-:W-:Y:S01]  /*1470*/  HFMA2 R9, -RZ, RZ, 0.96630859375, -0.0022525787353515625 ;  /* 0x3bbb989dff097431 */ /* 0x000fe200000001ff */
[----:B------:R-:W-:Y:S01]  /*1480*/  MOV R10, 0x437c0000 ;  /* 0x437c0000000a7802 */ /* 0x000fe20000000f00 */
[----:B--2--5:R-:W-:-:S04]  /*1490*/  FADD R8, R5, -R0 ;  /* 0x8000000005087221 */ /* 0x024fc80000000000 */
[----:B------:R-:W-:-:S04]  /*14a0*/  FFMA.SAT R9, R8, R9, 0.5 ;  /* 0x3f00000008097423 */ /* 0x000fc80000002009 */
[----:B------:R-:W-:-:S04]  /*14b0*/  FFMA.RM R9, R9, R10, 12582913 ;  /* 0x4b40000109097423 */ /* 0x000fc8000000400a */
[----:B------:R-:W-:-:S04]  /*14c0*/  FADD R11, R9, -12583039 ;  /* 0xcb40007f090b7421 */ /* 0x000fc80000000000 */
[----:B------:R-:W-:-:S04]  /*14d0*/  FFMA R11, R8, 1.4426950216293334961, -R11 ;  /* 0x3fb8aa3b080b7823 */ /* 0x000fc8000000080b */
[----:B------:R-:W-:Y:S01]  /*14e0*/  FFMA R11, R8, 1.925963033500011079e-08, R11 ;  /* 0x32a57060080b7823 */ /* 0x000fe2000000000b */
[----:B------:R-:W-:-:S05]  /*14f0*/  SHF.L.U32 R8, R9, 0x17, RZ ;  /* 0x0000001709087819 */ /* 0x000fca00000006ff */
[----:B------:R-:W0:Y:S02]  /*1500*/  MUFU.EX2 R11, R11 ;  /* 0x0000000b000b7308 */ /* 0x000e240000000800 */
[----:B0-----:R-:W-:-:S07]  /*1510*/  FFMA R17, R8, R11, R17 ;  /* 0x0000000b08117223 */ /* 0x001fce0000000011 */
.L_x_6:
[----:B------:R-:W-:-:S06]  /*1520*/  IMAD.WIDE R2, R7, 0x4, R2 ;  /* 0x0000000407027825 */ /* 0x000fcc00078e0202 */
[----:B------:R-:W2:Y:S01]  /*1530*/  LDG.E R3, desc[UR8][R2.64] ;  /* 0x0000000802037981 */ /* 0x000ea2000c1e1900 */
[----:B------:R-:W-:Y:S01]  /*1540*/  MOV R5, 0x3bbb989d ;  /* 0x3bbb989d00057802 */ /* 0x000fe20000000f00 */
[----:B------:R-:W0:Y:S01]  /*1550*/  MUFU.RCP R8, R17 ;  /* 0x0000001100087308 */ /* 0x000e220000001000 */
[----:B------:R-:W-:Y:S01]  /*1560*/  MOV R9, 0x437c0000 ;  /* 0x437c000000097802 */ /* 0x000fe20000000f00 */
[----:B------:R-:W-:Y:S01]  /*1570*/  BSSY.RECONVERGENT B0, `(.L_x_11) ;  /* 0x0000016000007945 */ /* 0x000fe20003800200 */
[----:B------:R-:W-:Y:S01]  /*1580*/  IADD3 R6, PT, PT, R7, R6, RZ ;  /* 0x0000000607067210 */ /* 0x000fe20007ffe0ff */
[----:B--2--5:R-:W-:Y:S01]  /*1590*/  FADD R0, R3, -R0 ;  /* 0x8000000003007221 */ /* 0x024fe20000000000 */
[----:B0-----:R-:W-:-:S03]  /*15a0*/  FFMA R3, R8, -R17, 1 ;  /* 0x3f80000008037423 */ /* 0x001fc60000000811 */
[----:B------:R-:W-:Y:S01]  /*15b0*/  FFMA.SAT R4, R0, R5, 0.5 ;  /* 0x3f00000000047423 */ /* 0x000fe20000002005 */
[----:B------:R-:W-:-:S03]  /*15c0*/  FFMA R3, R8, R3, R8 ;  /* 0x0000000308037223 */ /* 0x000fc60000000008 */
[----:B------:R-:W-:-:S04]  /*15d0*/  FFMA.RM R4, R4, R9, 12582913 ;  /* 0x4b40000104047423 */ /* 0x000fc80000004009 */
[----:B------:R-:W-:-:S04]  /*15e0*/  FADD R5, R4, -12583039 ;  /* 0xcb40007f04057421 */ /* 0x000fc80000000000 */
[----:B------:R-:W-:-:S04]  /*15f0*/  FFMA R5, R0, 1.4426950216293334961, -R5 ;  /* 0x3fb8aa3b00057823 */ /* 0x000fc80000000805 */
[----:B------:R-:W-:Y:S01]  /*1600*/  FFMA R5, R0, 1.925963033500011079e-08, R5 ;  /* 0x32a5706000057823 */ /* 0x000fe20000000005 */
[----:B------:R-:W-:-:S05]  /*1610*/  SHF.L.U32 R0, R4, 0x17, RZ ;  /* 0x0000001704007819 */ /* 0x000fca00000006ff */
[----:B------:R-:W0:Y:S02]  /*1620*/  MUFU.EX2 R5, R5 ;  /* 0x0000000500057308 */ /* 0x000e240000000800 */
[----:B0-----:R-:W-:-:S06]  /*1630*/  FMUL R0, R0, R5 ;  /* 0x0000000500007220 */ /* 0x001fcc0000400000 */
[----:B------:R-:W0:Y:S01]  /*1640*/  FCHK P0, R0, R17 ;  /* 0x0000001100007302 */ /* 0x000e220000000000 */
[----:B------:R-:W-:-:S04]  /*1650*/  FFMA R2, R0, R3, RZ ;  /* 0x0000000300027223 */ /* 0x000fc800000000ff */
[----:B------:R-:W-:-:S04]  /*1660*/  FFMA R4, R2, -R17, R0 ;  /* 0x8000001102047223 */ /* 0x000fc80000000000 */
[----:B------:R-:W-:Y:S01]  /*1670*/  FFMA R9, R3, R4, R2 ;  /* 0x0000000403097223 */ /* 0x000fe20000000002 */
[----:B0-----:R-:W-:Y:S06]  /*1680*/  @!P0 BRA `(.L_x_12) ;  /* 0x0000000000108947 */ /* 0x001fec0003800000 */
[----:B------:R-:W-:Y:S02]  /*1690*/  MOV R3, R17 ;  /* 0x0000001100037202 */ /* 0x000fe40000000f00 */
[----:B------:R-:W-:-:S07]  /*16a0*/  MOV R2, 0x16c0 ;  /* 0x000016c000027802 */ /* 0x000fce0000000f00 */
[----:B------:R-:W-:Y:S05]  /*16b0*/  CALL.REL.NOINC `($__internal_0_$__cuda_sm3x_div_rn_noftz_f32_slowpath) ;  /* 0x0000000000187944 */ /* 0x000fea0003c00000 */
[----:B------:R-:W-:-:S07]  /*16c0*/  IMAD.MOV.U32 R9, RZ, RZ, R0 ;  /* 0x000000ffff097224 */ /* 0x000fce00078e0000 */
.L_x_12:
[----:B------:R-:W-:Y:S05]  /*16d0*/  BSYNC.RECONVERGENT B0 ;  /* 0x0000000000007941 */ /* 0x000fea0003800200 */
.L_x_11:
[----:B------:R-:W0:Y:S02]  /*16e0*/  LDC.64 R2, c[0x0][0x388] ;  /* 0x0000e200ff027b82 */ /* 0x000e240000000a00 */
[----:B0-----:R-:W-:-:S05]  /*16f0*/  IMAD.WIDE R6, R6, 0x4, R2 ;  /* 0x0000000406067825 */ /* 0x001fca00078e0202 */
[----:B------:R-:W-:Y:S01]  /*1700*/  STG.E desc[UR8][R6.64], R9 ;  /* 0x0000000906007986 */ /* 0x000fe2000c101908 */
[----:B------:R-:W-:Y:S05]  /*1710*/  EXIT ;  /* 0x000000000000794d */ /* 0x000fea0003800000 */
        .weak           $__internal_0_$__cuda_sm3x_div_rn_noftz_f32_slowpath
        .type           $__internal_0_$__cuda_sm3x_div_rn_noftz_f32_slowpath,@function
        .size           $__internal_0_$__cuda_sm3x_div_rn_noftz_f32_slowpath,(.L_x_25 - $__internal_0_$__cuda_sm3x_div_rn_noftz_f32_slowpath)
$__internal_0_$__cuda_sm3x_div_rn_noftz_f32_slowpath:
[----:B------:R-:W-:Y:S01]  /*1720*/  SHF.R.U32.HI R5, RZ, 0x17, R3 ;  /* 0x00000017ff057819 */ /* 0x000fe20000011603 */
[----:B------:R-:W-:Y:S01]  /*1730*/  BSSY.RECONVERGENT B1, `(.L_x_13) ;  /* 0x0000063000017945 */ /* 0x000fe20003800200 */
[----:B------:R-:W-:Y:S02]  /*1740*/  SHF.R.U32.HI R4, RZ, 0x17, R0 ;  /* 0x00000017ff047819 */ /* 0x000fe40000011600 */
[----:B------:R-:W-:Y:S02]  /*1750*/  LOP3.LUT R12, R5, 0xff, RZ, 0xc0, !PT ;  /* 0x000000ff050c7812 */ /* 0x000fe400078ec0ff */
[----:B------:R-:W-:Y:S02]  /*1760*/  LOP3.LUT R10, R4, 0xff, RZ, 0xc0, !PT ;  /* 0x000000ff040a7812 */ /* 0x000fe400078ec0ff */
[----:B------:R-:W-:Y:S02]  /*1770*/  IADD3 R8, PT, PT, R12, -0x1, RZ ;  /* 0xffffffff0c087810 */ /* 0x000fe40007ffe0ff */
[----:B------:R-:W-:-:S02]  /*1780*/  IADD3 R7, PT, PT, R10, -0x1, RZ ;  /* 0xffffffff0a077810 */ /* 0x000fc40007ffe0ff */
[----:B------:R-:W-:Y:S02]  /*1790*/  ISETP.GT.U32.AND P0, PT, R8, 0xfd, PT ;  /* 0x000000fd0800780c */ /* 0x000fe40003f04070 */
[----:B------:R-:W-:Y:S02]  /*17a0*/  MOV R4, R0 ;  /* 0x0000000000047202 */ /* 0x000fe40000000f00 */
[----:B------:R-:W-:-:S13]  /*17b0*/  ISETP.GT.U32.OR P0, PT, R7, 0xfd, P0 ;  /* 0x000000fd0700780c */ /* 0x000fda0000704470 */
[----:B------:R-:W-:Y:S01]  /*17c0*/  @!P0 MOV R5, RZ ;  /* 0x000000ff00058202 */ /* 0x000fe20000000f00 */
[----:B------:R-:W-:Y:S06]  /*17d0*/  @!P0 BRA `(.L_x_14) ;  /* 0x00000000005c8947 */ /* 0x000fec0003800000 */
[----:B------:R-:W-:Y:S02]  /*17e0*/  FSETP.GTU.FTZ.AND P1, PT, |R3|, +INF , PT ;  /* 0x7f8000000300780b */ /* 0x000fe40003f3c200 */
[----:B------:R-:W-:-:S04]  /*17f0*/  FSETP.GTU.FTZ.AND P0, PT, |R0|, +INF , PT ;  /* 0x7f8000000000780b */ /* 0x000fc80003f1c200 */
[----:B------:R-:W-:-:S13]  /*1800*/  PLOP3.LUT P0, PT, P0, P1, PT, 0xf8, 0x8f ;  /* 0x00000000008f781c */ /* 0x000fda0000703f70 */
[----:B------:R-:W-:Y:S05]  /*1810*/  @P0 BRA `(.L_x_15) ;  /* 0x00000004004c0947 */ /* 0x000fea0003800000 */
[----:B------:R-:W-:-:S13]  /*1820*/  LOP3.LUT P0, RZ, R3, 0x7fffffff, R4, 0xc8, !PT ;  /* 0x7fffffff03ff7812 */ /* 0x000fda000780c804 */
[----:B------:R-:W-:Y:S05]  /*1830*/  @!P0 BRA `(.L_x_16) ;  /* 0x00000004003c8947 */ /* 0x000fea0003800000 */
[C---:B------:R-:W-:Y:S02]  /*1840*/  FSETP.NEU.FTZ.AND P2, PT, |R0|.reuse, +INF , PT ;  /* 0x7f8000000000780b */ /* 0x040fe40003f5d200 */
[----:B------:R-:W-:Y:S02]  /*1850*/  FSETP.NEU.FTZ.AND P1, PT, |R3|, +INF , PT ;  /* 0x7f8000000300780b */ /* 0x000fe40003f3d200 */
[----:B------:R-:W-:-:S11]  /*1860*/  FSETP.NEU.FTZ.AND P0, PT, |R0|, +INF , PT ;  /* 0x7f8000000000780b */ /* 0x000fd60003f1d200 */
[----:B------:R-:W-:Y:S05]  /*1870*/  @!P1 BRA !P2, `(.L_x_16) ;  /* 0x00000004002c9947 */ /* 0x000fea0005000000 */
[----:B------:R-:W-:-:S04]  /*1880*/  LOP3.LUT P2, RZ, R4, 0x7fffffff, RZ, 0xc0, !PT ;  /* 0x7fffffff04ff7812 */ /* 0x000fc8000784c0ff */
[----:B------:R-:W-:-:S13]  /*1890*/  PLOP3.LUT P1, PT, P1, P2, PT, 0x2f, 0xf2 ;  /* 0x0000000000f2781c */ /* 0x000fda0000f24577 */
[----:B------:R-:W-:Y:S05]  /*18a0*/  @P1 BRA `(.L_x_17) ;  /* 0x0000000400181947 */ /* 0x000fea0003800000 */
[----:B------:R-:W-:-:S04]  /*18b0*/  LOP3.LUT P1, RZ, R3, 0x7fffffff, RZ, 0xc0, !PT ;  /* 0x7fffffff03ff7812 */ /* 0x000fc8000782c0ff */
[----:B------:R-:W-:-:S13]  /*18c0*/  PLOP3.LUT P0, PT, P0, P1, PT, 0x2f, 0xf2 ;  /* 0x0000000000f2781c */ /* 0x000fda0000702577 */
[----:B------:R-:W-:Y:S05]  /*18d0*/  @P0 BRA `(.L_x_18) ;  /* 0x0000000400000947 */ /* 0x000fea0003800000 */
[----:B------:R-:W-:Y:S02]  /*18e0*/  ISETP.GE.AND P0, PT, R7, RZ, PT ;  /* 0x000000ff0700720c */ /* 0x000fe40003f06270 */
[----:B------:R-:W-:-:S11]  /*18f0*/  ISETP.GE.AND P1, PT, R8, RZ, PT ;  /* 0x000000ff0800720c */ /* 0x000fd60003f26270 */
[----:B------:R-:W-:Y:S01]  /*1900*/  @P0 MOV R5, RZ ;  /* 0x000000ff00050202 */ /* 0x000fe20000000f00 */
[----:B------:R-:W-:Y:S01]  /*1910*/  @!P0 FFMA R4, R0, 1.84467440737095516160e+19, RZ ;  /* 0x5f80000000048823 */ /* 0x000fe200000000ff */
[----:B------:R-:W-:Y:S01]  /*1920*/  @!P0 MOV R5, 0xffffffc0 ;  /* 0xffffffc000058802 */ /* 0x000fe20000000f00 */
[----:B------:R-:W-:-:S03]  /*1930*/  @!P1 FFMA R3, R3, 1.84467440737095516160e+19, RZ ;  /* 0x5f80000003039823 */ /* 0x000fc600000000ff */
[----:B------:R-:W-:-:S07]  /*1940*/  @!P1 IADD3 R5, PT, PT, R5, 0x40, RZ ;  /* 0x0000004005059810 */ /* 0x000fce0007ffe0ff */
.L_x_14:
[----:B------:R-:W-:Y:S01]  /*1950*/  LEA R0, R12, 0xc0800000, 0x17 ;  /* 0xc08000000c007811 */ /* 0x000fe200078eb8ff */
[----:B------:R-:W-:Y:S03]  /*1960*/  BSSY.RECONVERGENT B2, `(.L_x_19) ;  /* 0x0000036000027945 */ /* 0x000fe60003800200 */
[----:B------:R-:W-:Y:S02]  /*1970*/  IADD3 R7, PT, PT, -R0, R3, RZ ;  /* 0x0000000300077210 */ /* 0x000fe40007ffe1ff */
[----:B------:R-:W-:Y:S02]  /*1980*/  IADD3 R3, PT, PT, R10, -0x7f, RZ ;  /* 0xffffff810a037810 */ /* 0x000fe40007ffe0ff */
[----:B------:R-:W0:Y:S01]  /*1990*/  MUFU.RCP R8, R7 ;  /* 0x0000000700087308 */ /* 0x000e220000001000 */
[----:B------:R-:W-:Y:S02]  /*19a0*/  FADD.FTZ R9, -R7, -RZ ;  /* 0x800000ff07097221 */ /* 0x000fe40000010100 */
[----:B------:R-:W-:-:S02]  /*19b0*/  IMAD R0, R3, -0x800000, R4 ;  /* 0xff80000003007824 */ /* 0x000fc400078e0204 */
[----:B0-----:R-:W-:-:S04]  /*19c0*/  FFMA R11, R8, R9, 1 ;  /* 0x3f800000080b7423 */ /* 0x001fc80000000009 */
[----:B------:R-:W-:-:S04]  /*19d0*/  FFMA R13, R8, R11, R8 ;  /* 0x0000000b080d7223 */ /* 0x000fc80000000008 */
[----:B------:R-:W-:-:S04]  /*19e0*/  FFMA R4, R0, R13, RZ ;  /* 0x0000000d00047223 */ /* 0x000fc800000000ff */
[----:B------:R-:W-:-:S04]  /*19f0*/  FFMA R11, R9, R4, R0 ;  /* 0x00000004090b7223 */ /* 0x000fc80000000000 */
[----:B------:R-:W-:Y:S01]  /*1a00*/  FFMA R8, R13, R11, R4 ;  /* 0x0000000b0d087223 */ /* 0x000fe20000000004 */
[----:B------:R-:W-:-:S03]  /*1a10*/  IADD3 R4, PT, PT, R3, 0x7f, -R12 ;  /* 0x0000007f03047810 */ /* 0x000fc60007ffe80c */
[----:B------:R-:W-:Y:S01]  /*1a20*/  FFMA R9, R9, R8, R0 ;  /* 0x0000000809097223 */ /* 0x000fe20000000000 */
[----:B------:R-:W-:-:S03]  /*1a30*/  IADD3 R4, PT, PT, R4, R5, RZ ;  /* 0x0000000504047210 */ /* 0x000fc60007ffe0ff */
[----:B------:R-:W-:-:S05]  /*1a40*/  FFMA R0, R13, R9, R8 ;  /* 0x000000090d007223 */ /* 0x000fca0000000008 */
[----:B------:R-:W-:-:S04]  /*1a50*/  SHF.R.U32.HI R3, RZ, 0x17, R0 ;  /* 0x00000017ff037819 */ /* 0x000fc80000011600 */
[----:B------:R-:W-:-:S04]  /*1a60*/  LOP3.LUT R3, R3, 0xff, RZ, 0xc0, !PT ;  /* 0x000000ff03037812 */ /* 0x000fc800078ec0ff */
[----:B------:R-:W-:-:S04]  /*1a70*/  IADD3 R7, PT, PT, R3, R4, RZ ;  /* 0x0000000403077210 */ /* 0x000fc80007ffe0ff */
[----:B------:R-:W-:-:S04]  /*1a80*/  IADD3 R3, PT, PT, R7, -0x1, RZ ;  /* 0xffffffff07037810 */ /* 0x000fc80007ffe0ff */
[----:B------:R-:W-:-:S13]  /*1a90*/  ISETP.GE.U32.AND P0, PT, R3, 0xfe, PT ;  /* 0x000000fe0300780c */ /* 0x000fda0003f06070 */
[----:B------:R-:W-:Y:S05]  /*1aa0*/  @!P0 BRA `(.L_x_20) ;  /* 0x0000000000808947 */ /* 0x000fea0003800000 */
[----:B------:R-:W-:-:S13]  /*1ab0*/  ISETP.GT.AND P0, PT, R7, 0xfe, PT ;  /* 0x000000fe0700780c */ /* 0x000fda0003f04270 */
[----:B------:R-:W-:Y:S05]  /*1ac0*/  @P0 BRA `(.L_x_21) ;  /* 0x00000000006c0947 */ /* 0x000fea0003800000 */
[----:B------:R-:W-:-:S13]  /*1ad0*/  ISETP.GE.AND P0, PT, R7, 0x1, PT ;  /* 0x000000010700780c */ /* 0x000fda0003f06270 */
[----:B------:R-:W-:Y:S05]  /*1ae0*/  @P0 BRA `(.L_x_22) ;  /* 0x0000000000740947 */ /* 0x000fea0003800000 */
[----:B------:R-:W-:Y:S02]  /*1af0*/  ISETP.GE.AND P0, PT, R7, -0x18, PT ;  /* 0xffffffe80700780c */ /* 0x000fe40003f06270 */
[----:B------:R-:W-:-:S11]  /*1b00*/  LOP3.LUT R0, R0, 0x80000000, RZ, 0xc0, !PT ;  /* 0x8000000000007812 */ /* 0x000fd600078ec0ff */
[----:B------:R-:W-:Y:S05]  /*1b10*/  @!P0 BRA `(.L_x_22) ;  /* 0x0000000000688947 */ /* 0x000fea0003800000 */
[CCC-:B------:R-:W-:Y:S01]  /*1b20*/  FFMA.RZ R3, R13.reuse, R9.reuse, R8.reuse ;  /* 0x000000090d037223 */ /* 0x1c0fe2000000c008 */
[-CC-:B------:R-:W-:Y:S01]  /*1b30*/  FFMA.RM R4, R13, R9.reuse, R8.reuse ;  /* 0x000000090d047223 */ /* 0x180fe20000004008 */
[C---:B------:R-:W-:Y:S02]  /*1b40*/  ISETP.NE.AND P2, PT, R7.reuse, RZ, PT ;  /* 0x000000ff0700720c */ /* 0x040fe40003f45270 */
[----:B------:R-:W-:Y:S02]  /*1b50*/  ISETP.NE.AND P1, PT, R7, RZ, PT ;  /* 0x000000ff0700720c */ /* 0x000fe40003f25270 */
[----:B------:R-:W-:Y:S01]  /*1b60*/  LOP3.LUT R5, R3, 0x7fffff, RZ, 0xc0, !PT ;  /* 0x007fffff03057812 */ /* 0x000fe200078ec0ff */
[----:B------:R-:W-:Y:S01]  /*1b70*/  FFMA.RP R3, R13, R9, R8 ;  /* 0x000000090d037223 */ /* 0x000fe20000008008 */
[----:B------:R-:W-:Y:S02]  /*1b80*/  IADD3 R8, PT, PT, R7, 0x20, RZ ;  /* 0x0000002007087810 */ /* 0x000fe40007ffe0ff */
[----:B------:R-:W-:-:S02]  /*1b90*/  LOP3.LUT R5, R5, 0x800000, RZ, 0xfc, !PT ;  /* 0x0080000005057812 */ /* 0x000fc400078efcff */
[----:B------:R-:W-:Y:S02]  /*1ba0*/  IADD3 R7, PT, PT, -R7, RZ, RZ ;  /* 0x000000ff07077210 */ /* 0x000fe40007ffe1ff */
[----:B------:R-:W-:Y:S02]  /*1bb0*/  SHF.L.U32 R8, R5, R8, RZ ;  /* 0x0000000805087219 */ /* 0x000fe400000006ff */
[----:B------:R-:W-:Y:S02]  /*1bc0*/  FSETP.NEU.FTZ.AND P0, PT, R3, R4, PT ;  /* 0x000000040300720b */ /* 0x000fe40003f1d000 */
[----:B------:R-:W-:Y:S02]  /*1bd0*/  SEL R4, R7, RZ, P2 ;  /* 0x000000ff07047207 */ /* 0x000fe40001000000 */
[----:B------:R-:W-:Y:S02]  /*1be0*/  ISETP.NE.AND P1, PT, R8, RZ, P1 ;  /* 0x000000ff0800720c */ /* 0x000fe40000f25270 */
[----:B------:R-:W-:-:S02]  /*1bf0*/  SHF.R.U32.HI R4, RZ, R4, R5 ;  /* 0x00000004ff047219 */ /* 0x000fc40000011605 */
[----:B------:R-:W-:Y:S02]  /*1c00*/  PLOP3.LUT P0, PT, P0, P1, PT, 0xf8, 0x8f ;  /* 0x00000000008f781c */ /* 0x000fe40000703f70 */
[----:B------:R-:W-:Y:S02]  /*1c10*/  SHF.R.U32.HI R8, RZ, 0x1, R4 ;  /* 0x00000001ff087819 */ /* 0x000fe40000011604 */
[----:B------:R-:W-:-:S04]  /*1c20*/  SEL R3, RZ, 0x1, !P0 ;  /* 0x00000001ff037807 */ /* 0x000fc80004000000 */
[----:B------:R-:W-:-:S04]  /*1c30*/  LOP3.LUT R3, R3, 0x1, R8, 0xf8, !PT ;  /* 0x0000000103037812 */ /* 0x000fc800078ef808 */
[----:B------:R-:W-:-:S04]  /*1c40*/  LOP3.LUT R3, R3, R4, RZ, 0xc0, !PT ;  /* 0x0000000403037212 */ /* 0x000fc800078ec0ff */
[----:B------:R-:W-:-:S04]  /*1c50*/  IADD3 R3, PT, PT, R8, R3, RZ ;  /* 0x0000000308037210 */ /* 0x000fc80007ffe0ff */
[----:B------:R-:W-:Y:S01]  /*1c60*/  LOP3.LUT R0, R3, R0, RZ, 0xfc, !PT ;  /* 0x0000000003007212 */ /* 0x000fe200078efcff */
[----:B------:R-:W-:Y:S06]  /*1c70*/  BRA `(.L_x_22) ;  /* 0x0000000000107947 */ /* 0x000fec0003800000 */
.L_x_21:
[----:B------:R-:W-:-:S04]  /*1c80*/  LOP3.LUT R0, R0, 0x80000000, RZ, 0xc0, !PT ;  /* 0x8000000000007812 */ /* 0x000fc800078ec0ff */
[----:B------:R-:W-:Y:S01]  /*1c90*/  LOP3.LUT R0, R0, 0x7f800000, RZ, 0xfc, !PT ;  /* 0x7f80000000007812 */ /* 0x000fe200078efcff */
[----:B------:R-:W-:Y:S06]  /*1ca0*/  BRA `(.L_x_22) ;  /* 0x0000000000047947 */ /* 0x000fec0003800000 */
.L_x_20:
[----:B------:R-:W-:-:S07]  /*1cb0*/  LEA R0, R4, R0, 0x17 ;  /* 0x0000000004007211 */ /* 0x000fce00078eb8ff */
.L_x_22:
[----:B------:R-:W-:Y:S05]  /*1cc0*/  BSYNC.RECONVERGENT B2 ;  /* 0x0000000000027941 */ /* 0x000fea0003800200 */
.L_x_19:
[----:B------:R-:W-:Y:S05]  /*1cd0*/  BRA `(.L_x_23) ;  /* 0x0000000000207947 */ /* 0x000fea0003800000 */
.L_x_18:
[----:B------:R-:W-:-:S04]  /*1ce0*/  LOP3.LUT R0, R3, 0x80000000, R4, 0x48, !PT ;  /* 0x8000000003007812 */ /* 0x000fc800078e4804 */
[----:B------:R-:W-:Y:S01]  /*1cf0*/  LOP3.LUT R0, R0, 0x7f800000, RZ, 0xfc, !PT ;  /* 0x7f80000000007812 */ /* 0x000fe200078efcff */
[----:B------:R-:W-:Y:S06]  /*1d00*/  BRA `(.L_x_23) ;  /* 0x0000000000147947 */ /* 0x000fec0003800000 */
.L_x_17:
[----:B------:R-:W-:Y:S01]  /*1d10*/  LOP3.LUT R0, R3, 0x80000000, R4, 0x48, !PT ;  /* 0x8000000003007812 */ /* 0x000fe200078e4804 */
[----:B------:R-:W-:Y:S06]  /*1d20*/  BRA `(.L_x_23) ;  /* 0x00000000000c7947 */ /* 0x000fec0003800000 */
.L_x_16:
[----:B------:R-:W0:Y:S01]  /*1d30*/  MUFU.RSQ R0, -QNAN ;  /* 0xffc0000000007908 */ /* 0x000e220000001400 */
[----:B------:R-:W-:Y:S05]  /*1d40*/  BRA `(.L_x_23) ;  /* 0x0000000000047947 */ /* 0x000fea0003800000 */
.L_x_15:
[----:B------:R-:W-:-:S07]  /*1d50*/  FADD.FTZ R0, R0, R3 ;  /* 0x0000000300007221 */ /* 0x000fce0000010000 */
.L_x_23:
[----:B------:R-:W-:Y:S05]  /*1d60*/  BSYNC.RECONVERGENT B1 ;  /* 0x0000000000017941 */ /* 0x000fea0003800200 */
.L_x_13:
[----:B------:R-:W-:-:S04]  /*1d70*/  HFMA2 R3, -RZ, RZ, 0, 0 ;  /* 0x00000000ff037431 */ /* 0x000fc800000001ff */
[----:B0-----:R-:W-:Y:S05]  /*1d80*/  RET.REL.NODEC R2 `(_Z16softmax2D_kernelPfS_ii) ;  /* 0xffffffe0029c7950 */ /* 0x001fea0003c3ffff */
.L_x_24:
[----:B------:R-:W-:-:S00]  /*1d90*/  BRA `(.L_x_24) ;  /* 0xfffffffc00fc7947 */ /* 0x000fc0000383ffff */
[----:B------:R-:W-:-:S00]  /*1da0*/  NOP ;  /* 0x0000000000007918 */ /* 0x000fc00000000000 */
        /* <DEDUP_REMOVED lines=13> */
.L_x_25:


//--------------------- .nv.shared.reserved.0     --------------------------
	.section	.nv.shared.reserved.0,"aw",@nobits
	.weak		__nv_reservedSMEM_offset_0_alias
	.size		__nv_reservedSMEM_offset_0_alias, 0, 64
	.other		__nv_reservedSMEM_offset_0_alias,@"STO_CUDA_RESERVED_SHARED STV_DEFAULT"
__nv_reservedSMEM_offset_0_alias:
	.zero		0
	.zero		64


//--------------------- .nv.constant0._Z16softmax2D_kernelPfS_ii --------------------------
	.section	.nv.constant0._Z16softmax2D_kernelPfS_ii,"a",@progbits
	.sectionflags	@""
	.align	4
.nv.constant0._Z16softmax2D_kernelPfS_ii:
	.zero		920


//--------------------- SYMBOLS --------------------------

	.type		.nv.reservedSmem.offset0,@object
	.size		.nv.reservedSmem.offset0,0x4
